// auto-generated by cutlass_sweep.gemm — config: {"arch": "sm_100", "cluster_m": 2, "cluster_n": 2, "dtype": "tf32", "stages": 3, "tile_k": 32, "tile_m": 64, "tile_n": 64}
#include "cutlass/cutlass.h"
#include "cutlass/gemm/collective/collective_builder.hpp"
#include "cutlass/gemm/device/gemm_universal_adapter.h"
#include "cutlass/gemm/kernel/gemm_universal.hpp"
#include "cutlass/epilogue/collective/collective_builder.hpp"

using ElemA = cutlass::tfloat32_t;
using ElemB = cutlass::tfloat32_t;
using ElemCD = cutlass::tfloat32_t;
using Acc  = float;
using TileShape    = cute::Shape<cute::_64, cute::_64, cute::_32>;
using ClusterShape = cute::Shape<cute::_2, cute::_2, cute::_1>;

using CollectiveEpilogue = typename cutlass::epilogue::collective::CollectiveBuilder<
    cutlass::arch::Sm100, cutlass::arch::OpClassTensorOp,
    TileShape, ClusterShape,
    cutlass::epilogue::collective::EpilogueTileAuto,
    Acc, Acc,
    ElemCD, cutlass::layout::RowMajor, 128 / cutlass::sizeof_bits<ElemCD>::value,
    ElemCD, cutlass::layout::RowMajor, 128 / cutlass::sizeof_bits<ElemCD>::value,
    cutlass::epilogue::collective::EpilogueScheduleAuto
  >::CollectiveOp;

using CollectiveMainloop = typename cutlass::gemm::collective::CollectiveBuilder<
    cutlass::arch::Sm100, cutlass::arch::OpClassTensorOp,
    ElemA, cutlass::layout::RowMajor, 128 / cutlass::sizeof_bits<ElemA>::value,
    ElemB, cutlass::layout::ColumnMajor, 128 / cutlass::sizeof_bits<ElemB>::value,
    Acc,
    TileShape, ClusterShape,
    cutlass::gemm::collective::StageCount<3>,
    cutlass::gemm::collective::KernelScheduleAuto
  >::CollectiveOp;

using GemmKernel = cutlass::gemm::kernel::GemmUniversal<
    cute::Shape<int,int,int,int>,
    CollectiveMainloop,
    CollectiveEpilogue
>;
using Gemm = cutlass::gemm::device::GemmUniversalAdapter<GemmKernel>;

// Force the device kernel symbol into the cubin without needing a host main.
auto* _anchor = &cutlass::device_kernel<GemmKernel>;


// ===== COMPILED SASS (sm_100a) =====

	.target	sm_100a

	.elftype	@"ET_EXEC"


//--------------------- .note.nv.tkinfo           --------------------------
	.section	.note.nv.tkinfo,"",@"SHT_NOTE"
	.sectionflags	@"SHF_NOTE_NV_TKINFO"
	.tkinfo
        /*0018*/ 	.word	0x00000002
        /*0030*/ 	.string	""
        /*0030*/ 	.string	"ptxas"
        /*0030*/ 	.string	"Cuda compilation tools, release 13.0, V13.0.88"
        /*0030*/ 	.string	"Build cuda_13.0.r13.0/compiler.36424714_0"
        /*0030*/ 	.string	"-arch sm_100a -m 64 "



//--------------------- .note.nv.cuinfo           --------------------------
	.section	.note.nv.cuinfo,"",@"SHT_NOTE"
	.sectionflags	@"SHF_NOTE_NV_CUINFO"
        /*0018*/ 	.short	0x0002
        /*001a*/ 	.short	0x0064
        /*001c*/ 	.short	0x0082
	.zero		2


//--------------------- .nv.info                  --------------------------
	.section	.nv.info,"",@"SHT_CUDA_INFO"
	.align	4


	//----- nvinfo : EIATTR_REGCOUNT
	.align		4
        /*0000*/ 	.byte	0x04, 0x2f
        /*0002*/ 	.short	(.L_19 - .L_18)
	.align		4
.L_18:
        /*0004*/ 	.word	index@(_ZN7cutlass13device_kernelINS_4gemm6kernel13GemmUniversalIN4cute5tupleIJiiiiEEENS1_10collective13CollectiveMmaINS1_35MainloopSm100TmaUmmaWarpSpecializedILi3ELi2ELi4ENS5_IJNS4_1CILi2EEESB_NSA_ILi1EEEEEEEENS5_IJNSA_ILi64EEESF_NSA_ILi32EEEEEENS_10tfloat32_tENS5_IJlSC_lEEESI_SJ_NS4_8TiledMMAINS4_8MMA_AtomIJNS4_17SM100_MMA_TF32_SSISI_SI_fLi64ELi64ELNS4_4UMMA5MajorE0ELSO_0ELNSN_7ScaleInE0ELSP_0EEEEEENS4_6LayoutINS5_IJSC_SC_SC_EEENS5_IJNSA_ILi0EEESU_SU_EEEEENS5_IJNS4_10UnderscoreESX_SX_EEEEENS4_23SM90_TMA_LOAD_MULTICASTENS4_14ComposedLayoutINS4_7SwizzleILi3ELi4ELi3EEENS4_18smem_ptr_flag_bitsILi32EEENSS_INS5_IJNSA_ILi8EEESG_EEENS5_IJSG_SC_EEEEEEEvNS4_8identityES10_S1A_vS1B_EENS_8epilogue10collective18CollectiveEpilogueINS1D_23Sm100TmaWarpSpecializedILi3ELi2ELi16ELb1ELb0EEEJSH_NS5_IJNSS_ISF_SC_EENSS_ISG_SC_EEEEESI_SJ_SI_SJ_NS1D_6fusion15FusionCallbacksIS1H_NS1L_17LinearCombinationISI_fSI_fLNS_15FloatRoundStyleE2EEESH_S1K_JEEENS4_5SM1004TMEM4LOAD26SM100_TMEM_LOAD_16dp128b8xENS4_13SM90_TMA_LOADES1A_NS4_17SM75_U32x4_LDSM_NENS4_14SM90_TMA_STOREES1A_NS4_17SM90_U32x4_STSM_NENS4_39AutoVectorizingCopyWithAssumedAlignmentILi128EEEEEEvvEEEEvNT_6ParamsE)
        /*0008*/ 	.word	0x00000050


	//----- nvinfo : EIATTR_FRAME_SIZE
	.align		4
.L_19:
        /*000c*/ 	.byte	0x04, 0x11
        /*000e*/ 	.short	(.L_21 - .L_20)
	.align		4
.L_20:
        /*0010*/ 	.word	index@($__internal_2_$__cuda_sm10x_tcgen05_guardrail_trap_unallocated_columns_being_dealloced)
        /*0014*/ 	.word	0x00000000


	//----- nvinfo : EIATTR_FRAME_SIZE
	.align		4
.L_21:
        /*0018*/ 	.byte	0x04, 0x11
        /*001a*/ 	.short	(.L_23 - .L_22)
	.align		4
.L_22:
        /*001c*/ 	.word	index@($__internal_1_$__cuda_sm10x_tcgen05_guardrail_trap_phase_invalid_during_alloc)
        /*0020*/ 	.word	0x00000000


	//----- nvinfo : EIATTR_FRAME_SIZE
	.align		4
.L_23:
        /*0024*/ 	.byte	0x04, 0x11
        /*0026*/ 	.short	(.L_25 - .L_24)
	.align		4
.L_24:
        /*0028*/ 	.word	index@($__internal_0_$__cuda_sm10x_tcgen05_guardrail_trap_col_being_dealloced_not_returned_by_alloc)
        /*002c*/ 	.word	0x00000000


	//----- nvinfo : EIATTR_FRAME_SIZE
	.align		4
.L_25:
        /*0030*/ 	.byte	0x04, 0x11
        /*0032*/ 	.short	(.L_27 - .L_26)
	.align		4
.L_26:
        /*0034*/ 	.word	index@(_ZN7cutlass13device_kernelINS_4gemm6kernel13GemmUniversalIN4cute5tupleIJiiiiEEENS1_10collective13CollectiveMmaINS1_35MainloopSm100TmaUmmaWarpSpecializedILi3ELi2ELi4ENS5_IJNS4_1CILi2EEESB_NSA_ILi1EEEEEEEENS5_IJNSA_ILi64EEESF_NSA_ILi32EEEEEENS_10tfloat32_tENS5_IJlSC_lEEESI_SJ_NS4_8TiledMMAINS4_8MMA_AtomIJNS4_17SM100_MMA_TF32_SSISI_SI_fLi64ELi64ELNS4_4UMMA5MajorE0ELSO_0ELNSN_7ScaleInE0ELSP_0EEEEEENS4_6LayoutINS5_IJSC_SC_SC_EEENS5_IJNSA_ILi0EEESU_SU_EEEEENS5_IJNS4_10UnderscoreESX_SX_EEEEENS4_23SM90_TMA_LOAD_MULTICASTENS4_14ComposedLayoutINS4_7SwizzleILi3ELi4ELi3EEENS4_18smem_ptr_flag_bitsILi32EEENSS_INS5_IJNSA_ILi8EEESG_EEENS5_IJSG_SC_EEEEEEEvNS4_8identityES10_S1A_vS1B_EENS_8epilogue10collective18CollectiveEpilogueINS1D_23Sm100TmaWarpSpecializedILi3ELi2ELi16ELb1ELb0EEEJSH_NS5_IJNSS_ISF_SC_EENSS_ISG_SC_EEEEESI_SJ_SI_SJ_NS1D_6fusion15FusionCallbacksIS1H_NS1L_17LinearCombinationISI_fSI_fLNS_15FloatRoundStyleE2EEESH_S1K_JEEENS4_5SM1004TMEM4LOAD26SM100_TMEM_LOAD_16dp128b8xENS4_13SM90_TMA_LOADES1A_NS4_17SM75_U32x4_LDSM_NENS4_14SM90_TMA_STOREES1A_NS4_17SM90_U32x4_STSM_NENS4_39AutoVectorizingCopyWithAssumedAlignmentILi128EEEEEEvvEEEEvNT_6ParamsE)
        /*0038*/ 	.word	0x00000000


	//----- nvinfo : EIATTR_MIN_STACK_SIZE
	.align		4
.L_27:
        /*003c*/ 	.byte	0x04, 0x12
        /*003e*/ 	.short	(.L_29 - .L_28)
	.align		4
.L_28:
        /*0040*/ 	.word	index@(_ZN7cutlass13device_kernelINS_4gemm6kernel13GemmUniversalIN4cute5tupleIJiiiiEEENS1_10collective13CollectiveMmaINS1_35MainloopSm100TmaUmmaWarpSpecializedILi3ELi2ELi4ENS5_IJNS4_1CILi2EEESB_NSA_ILi1EEEEEEEENS5_IJNSA_ILi64EEESF_NSA_ILi32EEEEEENS_10tfloat32_tENS5_IJlSC_lEEESI_SJ_NS4_8TiledMMAINS4_8MMA_AtomIJNS4_17SM100_MMA_TF32_SSISI_SI_fLi64ELi64ELNS4_4UMMA5MajorE0ELSO_0ELNSN_7ScaleInE0ELSP_0EEEEEENS4_6LayoutINS5_IJSC_SC_SC_EEENS5_IJNSA_ILi0EEESU_SU_EEEEENS5_IJNS4_10UnderscoreESX_SX_EEEEENS4_23SM90_TMA_LOAD_MULTICASTENS4_14ComposedLayoutINS4_7SwizzleILi3ELi4ELi3EEENS4_18smem_ptr_flag_bitsILi32EEENSS_INS5_IJNSA_ILi8EEESG_EEENS5_IJSG_SC_EEEEEEEvNS4_8identityES10_S1A_vS1B_EENS_8epilogue10collective18CollectiveEpilogueINS1D_23Sm100TmaWarpSpecializedILi3ELi2ELi16ELb1ELb0EEEJSH_NS5_IJNSS_ISF_SC_EENSS_ISG_SC_EEEEESI_SJ_SI_SJ_NS1D_6fusion15FusionCallbacksIS1H_NS1L_17LinearCombinationISI_fSI_fLNS_15FloatRoundStyleE2EEESH_S1K_JEEENS4_5SM1004TMEM4LOAD26SM100_TMEM_LOAD_16dp128b8xENS4_13SM90_TMA_LOADES1A_NS4_17SM75_U32x4_LDSM_NENS4_14SM90_TMA_STOREES1A_NS4_17SM90_U32x4_STSM_NENS4_39AutoVectorizingCopyWithAssumedAlignmentILi128EEEEEEvvEEEEvNT_6ParamsE)
        /*0044*/ 	.word	0x00000000
.L_29:


//--------------------- .nv.compat                --------------------------
	.section	.nv.compat,"",@"SHT_CUDA_COMPAT_INFO"
	.align	4
        /*0000*/ 	.byte	0x02, 0x09, 0x01, 0x00, 0x02, 0x02, 0x02, 0x00, 0x02, 0x05, 0x05, 0x00, 0x03, 0x07, 0x01, 0x01
        /*0010*/ 	.byte	0x02, 0x03, 0x01, 0x00, 0x02, 0x06, 0x01, 0x00, 0x04, 0x0b, 0x08, 0x00, 0x09, 0x00, 0x00, 0x00
        /*0020*/ 	.byte	0x00, 0x00, 0x00, 0x00


//--------------------- .nv.info._ZN7cutlass13device_kernelINS_4gemm6kernel13GemmUniversalIN4cute5tupleIJiiiiEEENS1_10collective13CollectiveMmaINS1_35MainloopSm100TmaUmmaWarpSpecializedILi3ELi2ELi4ENS5_IJNS4_1CILi2EEESB_NSA_ILi1EEEEEEEENS5_IJNSA_ILi64EEESF_NSA_ILi32EEEEEENS_10tfloat32_tENS5_IJlSC_lEEESI_SJ_NS4_8TiledMMAINS4_8MMA_AtomIJNS4_17SM100_MMA_TF32_SSISI_SI_fLi64ELi64ELNS4_4UMMA5MajorE0ELSO_0ELNSN_7ScaleInE0ELSP_0EEEEEENS4_6LayoutINS5_IJSC_SC_SC_EEENS5_IJNSA_ILi0EEESU_SU_EEEEENS5_IJNS4_10UnderscoreESX_SX_EEEEENS4_23SM90_TMA_LOAD_MULTICASTENS4_14ComposedLayoutINS4_7SwizzleILi3ELi4ELi3EEENS4_18smem_ptr_flag_bitsILi32EEENSS_INS5_IJNSA_ILi8EEESG_EEENS5_IJSG_SC_EEEEEEEvNS4_8identityES10_S1A_vS1B_EENS_8epilogue10collective18CollectiveEpilogueINS1D_23Sm100TmaWarpSpecializedILi3ELi2ELi16ELb1ELb0EEEJSH_NS5_IJNSS_ISF_SC_EENSS_ISG_SC_EEEEESI_SJ_SI_SJ_NS1D_6fusion15FusionCallbacksIS1H_NS1L_17LinearCombinationISI_fSI_fLNS_15FloatRoundStyleE2EEESH_S1K_JEEENS4_5SM1004TMEM4LOAD26SM100_TMEM_LOAD_16dp128b8xENS4_13SM90_TMA_LOADES1A_NS4_17SM75_U32x4_LDSM_NENS4_14SM90_TMA_STOREES1A_NS4_17SM90_U32x4_STSM_NENS4_39AutoVectorizingCopyWithAssumedAlignmentILi128EEEEEEvvEEEEvNT_6ParamsE --------------------------
	.section	.nv.info._ZN7cutlass13device_kernelINS_4gemm6kernel13GemmUniversalIN4cute5tupleIJiiiiEEENS1_10collective13CollectiveMmaINS1_35MainloopSm100TmaUmmaWarpSpecializedILi3ELi2ELi4ENS5_IJNS4_1CILi2EEESB_NSA_ILi1EEEEEEEENS5_IJNSA_ILi64EEESF_NSA_ILi32EEEEEENS_10tfloat32_tENS5_IJlSC_lEEESI_SJ_NS4_8TiledMMAINS4_8MMA_AtomIJNS4_17SM100_MMA_TF32_SSISI_SI_fLi64ELi64ELNS4_4UMMA5MajorE0ELSO_0ELNSN_7ScaleInE0ELSP_0EEEEEENS4_6LayoutINS5_IJSC_SC_SC_EEENS5_IJNSA_ILi0EEESU_SU_EEEEENS5_IJNS4_10UnderscoreESX_SX_EEEEENS4_23SM90_TMA_LOAD_MULTICASTENS4_14ComposedLayoutINS4_7SwizzleILi3ELi4ELi3EEENS4_18smem_ptr_flag_bitsILi32EEENSS_INS5_IJNSA_ILi8EEESG_EEENS5_IJSG_SC_EEEEEEEvNS4_8identityES10_S1A_vS1B_EENS_8epilogue10collective18CollectiveEpilogueINS1D_23Sm100TmaWarpSpecializedILi3ELi2ELi16ELb1ELb0EEEJSH_NS5_IJNSS_ISF_SC_EENSS_ISG_SC_EEEEESI_SJ_SI_SJ_NS1D_6fusion15FusionCallbacksIS1H_NS1L_17LinearCombinationISI_fSI_fLNS_15FloatRoundStyleE2EEESH_S1K_JEEENS4_5SM1004TMEM4LOAD26SM100_TMEM_LOAD_16dp128b8xENS4_13SM90_TMA_LOADES1A_NS4_17SM75_U32x4_LDSM_NENS4_14SM90_TMA_STOREES1A_NS4_17SM90_U32x4_STSM_NENS4_39AutoVectorizingCopyWithAssumedAlignmentILi128EEEEEEvvEEEEvNT_6ParamsE,"",@"SHT_CUDA_INFO"
	.sectionflags	@""
	.align	4


	//----- nvinfo : EIATTR_CUDA_API_VERSION
	.align		4
        /*0000*/ 	.byte	0x04, 0x37
        /*0002*/ 	.short	(.L_31 - .L_30)
.L_30:
        /*0004*/ 	.word	0x00000082


	//----- nvinfo : EIATTR_KPARAM_INFO
	.align		4
.L_31:
        /*0008*/ 	.byte	0x04, 0x17
        /*000a*/ 	.short	(.L_33 - .L_32)
.L_32:
        /*000c*/ 	.word	0x00000000
        /*0010*/ 	.short	0x0000
        /*0012*/ 	.short	0x0000
        /*0014*/ 	.byte	0x00, 0xf0, 0x01, 0x20


	//----- nvinfo : EIATTR_AT_ENTRY_FRAGMENTS
	.align		4
.L_33:
        /*0018*/ 	.byte	0x04, 0x4f
        /*001a*/ 	.short	(.L_35 - .L_34)


	//   ....[0]....
.L_34:
        /*001c*/ 	.word	0x00000006


	//----- nvinfo : EIATTR_RESERVED_SMEM_USED
	.align		4
.L_35:
        /*0020*/ 	.byte	0x01, 0x41
	.zero		2


	//----- nvinfo : EIATTR_SPARSE_MMA_MASK
	.align		4
        /*0024*/ 	.byte	0x03, 0x50
        /*0026*/ 	.short	0x0000


	//----- nvinfo : EIATTR_TCGEN05_1CTA_USED
	.align		4
        /*0028*/ 	.byte	0x01, 0x51
	.zero		2


	//----- nvinfo : EIATTR_MAXREG_COUNT
	.align		4
        /*002c*/ 	.byte	0x03, 0x1b
        /*002e*/ 	.short	0x00ff


	//----- nvinfo : EIATTR_NUM_BARRIERS
	.align		4
        /*0030*/ 	.byte	0x02, 0x4c
        /*0032*/ 	.byte	0x07
	.zero		1


	//----- nvinfo : EIATTR_EXTERNS
	.align		4
        /*0034*/ 	.byte	0x04, 0x0f
        /*0036*/ 	.short	(.L_37 - .L_36)


	//   ....[0]....
	.align		4
.L_36:
        /*0038*/ 	.word	index@(__assertfail)


	//----- nvinfo : EIATTR_MERCURY_ISA_VERSION
	.align		4
.L_37:
        /*003c*/ 	.byte	0x03, 0x5f
        /*003e*/ 	.short	0x0101


	//----- nvinfo : EIATTR_INT_WARP_WIDE_INSTR_OFFSETS
	.align		4
        /*0040*/ 	.byte	0x04, 0x31
        /*0042*/ 	.short	(.L_39 - .L_38)


	//   ....[0]....
.L_38:
        /*0044*/ 	.word	0x00003e00


	//   ....[1]....
        /*0048*/ 	.word	0x00003e30


	//   ....[2]....
        /*004c*/ 	.word	0x00003e50


	//   ....[3]....
        /*0050*/ 	.word	0x00004a20


	//   ....[4]....
        /*0054*/ 	.word	0x00004aa0


	//   ....[5]....
        /*0058*/ 	.word	0x00004ba0


	//   ....[6]....
        /*005c*/ 	.word	0x00004cb0


	//----- nvinfo : EIATTR_COOP_GROUP_MASK_REGIDS
	.align		4
.L_39:
        /*0060*/ 	.byte	0x04, 0x29
        /*0062*/ 	.short	(.L_41 - .L_40)


	//   ....[0]....
.L_40:
        /*0064*/ 	.word	0xffffffff


	//   ....[1]....
        /*0068*/ 	.word	0xffffffff


	//   ....[2]....
        /*006c*/ 	.word	0xffffffff


	//   ....[3]....
        /*0070*/ 	.word	0xffffffff


	//   ....[4]....
        /*0074*/ 	.word	0xffffffff


	//   ....[5]....
        /*0078*/ 	.word	0xffffffff


	//   ....[6]....
        /*007c*/ 	.word	0xffffffff


	//   ....[7]....
        /*0080*/ 	.word	0xffffffff


	//   ....[8]....
        /*0084*/ 	.word	0xffffffff


	//   ....[9]....
        /*0088*/ 	.word	0xffffffff


	//   ....[10]....
        /*008c*/ 	.word	0xffffffff


	//   ....[11]....
        /*0090*/ 	.word	0xffffffff


	//   ....[12]....
        /*0094*/ 	.word	0xffffffff


	//   ....[13]....
        /*0098*/ 	.word	0xffffffff


	//----- nvinfo : EIATTR_COOP_GROUP_INSTR_OFFSETS
	.align		4
.L_41:
        /*009c*/ 	.byte	0x04, 0x28
        /*009e*/ 	.short	(.L_43 - .L_42)


	//   ....[0]....
.L_42:
        /*00a0*/ 	.word	0x00000080


	//   ....[1]....
        /*00a4*/ 	.word	0x000004f0


	//   ....[2]....
        /*00a8*/ 	.word	0x00000680


	//   ....[3]....
        /*00ac*/ 	.word	0x00000800


	//   ....[4]....
        /*00b0*/ 	.word	0x00000900


	//   ....[5]....
        /*00b4*/ 	.word	0x00000a70


	//   ....[6]....
        /*00b8*/ 	.word	0x00000c10


	//   ....[7]....
        /*00bc*/ 	.word	0x00000dc0


	//   ....[8]....
        /*00c0*/ 	.word	0x000021c0


	//   ....[9]....
        /*00c4*/ 	.word	0x00002ff0


	//   ....[10]....
        /*00c8*/ 	.word	0x00003200


	//   ....[11]....
        /*00cc*/ 	.word	0x00003230


	//   ....[12]....
        /*00d0*/ 	.word	0x00003ce0


	//   ....[13]....
        /*00d4*/ 	.word	0x00003f10


	//----- nvinfo : EIATTR_VRC_CTA_INIT_COUNT
	.align		4
.L_43:
        /*00d8*/ 	.byte	0x02, 0x4a
        /*00da*/ 	.byte	0x80
	.zero		1


	//----- nvinfo : EIATTR_SYSCALL_OFFSETS
	.align		4
        /*00dc*/ 	.byte	0x04, 0x46
        /*00de*/ 	.short	(.L_45 - .L_44)


	//   ....[0]....
.L_44:
        /*00e0*/ 	.word	0x000059c0


	//   ....[1]....
        /*00e4*/ 	.word	0x00005ab0


	//   ....[2]....
        /*00e8*/ 	.word	0x000063d0


	//   ....[3]....
        /*00ec*/ 	.word	0x00006e30


	//----- nvinfo : EIATTR_MBARRIER_INSTR_OFFSETS
	.align		4
.L_45:
        /*00f0*/ 	.byte	0x04, 0x39
        /*00f2*/ 	.short	(.L_47 - .L_46)


	//   ....[0]....
.L_46:
        /*00f4*/ 	.word	0x00000610
        /*00f8*/ 	.word	0x000000ff
        /*00fc*/ 	.word	0x00000000
        /*0100*/ 	.short	0x0100
        /*0102*/ 	.byte	0x04
	.zero		1


	//   ....[1]....
        /*0104*/ 	.word	0x00000620
        /*0108*/ 	.word	0x000000ff
        /*010c*/ 	.word	0x00000018
        /*0110*/ 	.short	0x0100
        /*0112*/ 	.byte	0x04
	.zero		1


	//   ....[2]....
        /*0114*/ 	.word	0x00000630
        /*0118*/ 	.word	0x000000ff
        /*011c*/ 	.word	0x00000008
        /*0120*/ 	.short	0x0100
        /*0122*/ 	.byte	0x04
	.zero		1


	//   ....[3]....
        /*0124*/ 	.word	0x00000640
        /*0128*/ 	.word	0x000000ff
        /*012c*/ 	.word	0x00000020
        /*0130*/ 	.short	0x0100
        /*0132*/ 	.byte	0x04
	.zero		1


	//   ....[4]....
        /*0134*/ 	.word	0x00000650
        /*0138*/ 	.word	0x000000ff
        /*013c*/ 	.word	0x00000010
        /*0140*/ 	.short	0x0100
        /*0142*/ 	.byte	0x04
	.zero		1


	//   ....[5]....
        /*0144*/ 	.word	0x00000660
        /*0148*/ 	.word	0x000000ff
        /*014c*/ 	.word	0x00000028
        /*0150*/ 	.short	0x0100
        /*0152*/ 	.byte	0x04
	.zero		1


	//   ....[6]....
        /*0154*/ 	.word	0x00000790
        /*0158*/ 	.word	0x000000ff
        /*015c*/ 	.word	0x00000030
        /*0160*/ 	.short	0x0100
        /*0162*/ 	.byte	0x04
	.zero		1


	//   ....[7]....
        /*0164*/ 	.word	0x000007a0
        /*0168*/ 	.word	0x000000ff
        /*016c*/ 	.word	0x00000048
        /*0170*/ 	.short	0x0100
        /*0172*/ 	.byte	0x04
	.zero		1


	//   ....[8]....
        /*0174*/ 	.word	0x000007b0
        /*0178*/ 	.word	0x000000ff
        /*017c*/ 	.word	0x00000038
        /*0180*/ 	.short	0x0100
        /*0182*/ 	.byte	0x04
	.zero		1


	//   ....[9]....
        /*0184*/ 	.word	0x000007c0
        /*0188*/ 	.word	0x000000ff
        /*018c*/ 	.word	0x00000050
        /*0190*/ 	.short	0x0100
        /*0192*/ 	.byte	0x04
	.zero		1


	//   ....[10]....
        /*0194*/ 	.word	0x000007d0
        /*0198*/ 	.word	0x000000ff
        /*019c*/ 	.word	0x00000040
        /*01a0*/ 	.short	0x0100
        /*01a2*/ 	.byte	0x04
	.zero		1


	//   ....[11]....
        /*01a4*/ 	.word	0x000007e0
        /*01a8*/ 	.word	0x000000ff
        /*01ac*/ 	.word	0x00000058
        /*01b0*/ 	.short	0x0100
        /*01b2*/ 	.byte	0x04
	.zero		1


	//   ....[12]....
        /*01b4*/ 	.word	0x000008d0
        /*01b8*/ 	.word	0x000000ff
        /*01bc*/ 	.word	0x00000060
        /*01c0*/ 	.short	0x0100
        /*01c2*/ 	.byte	0x06
	.zero		1


	//   ....[13]....
        /*01c4*/ 	.word	0x000008e0
        /*01c8*/ 	.word	0x000000ff
        /*01cc*/ 	.word	0x00000068
        /*01d0*/ 	.short	0x0100
        /*01d2*/ 	.byte	0x06
	.zero		1


	//   ....[14]....
        /*01d4*/ 	.word	0x00000a20
        /*01d8*/ 	.word	0x000000ff
        /*01dc*/ 	.word	0x00000070
        /*01e0*/ 	.short	0x0100
        /*01e2*/ 	.byte	0x06
	.zero		1


	//   ....[15]....
        /*01e4*/ 	.word	0x00000a30
        /*01e8*/ 	.word	0x000000ff
        /*01ec*/ 	.word	0x00000080
        /*01f0*/ 	.short	0x0100
        /*01f2*/ 	.byte	0x06
	.zero		1


	//   ....[16]....
        /*01f4*/ 	.word	0x00000a40
        /*01f8*/ 	.word	0x000000ff
        /*01fc*/ 	.word	0x00000078
        /*0200*/ 	.short	0x0100
        /*0202*/ 	.byte	0x06
	.zero		1


	//   ....[17]....
        /*0204*/ 	.word	0x00000a50
        /*0208*/ 	.word	0x000000ff
        /*020c*/ 	.word	0x00000088
        /*0210*/ 	.short	0x0100
        /*0212*/ 	.byte	0x06
	.zero		1


	//   ....[18]....
        /*0214*/ 	.word	0x00000b80
        /*0218*/ 	.word	0x000000ff
        /*021c*/ 	.word	0x00000090
        /*0220*/ 	.short	0x0100
        /*0222*/ 	.byte	0x04
	.zero		1


	//   ....[19]....
        /*0224*/ 	.word	0x00000b90
        /*0228*/ 	.word	0x000000ff
        /*022c*/ 	.word	0x000000b0
        /*0230*/ 	.short	0x0100
        /*0232*/ 	.byte	0x04
	.zero		1


	//   ....[20]....
        /*0234*/ 	.word	0x00000ba0
        /*0238*/ 	.word	0x000000ff
        /*023c*/ 	.word	0x00000098
        /*0240*/ 	.short	0x0100
        /*0242*/ 	.byte	0x04
	.zero		1


	//   ....[21]....
        /*0244*/ 	.word	0x00000bb0
        /*0248*/ 	.word	0x000000ff
        /*024c*/ 	.word	0x000000b8
        /*0250*/ 	.short	0x0100
        /*0252*/ 	.byte	0x04
	.zero		1


	//   ....[22]....
        /*0254*/ 	.word	0x00000bc0
        /*0258*/ 	.word	0x000000ff
        /*025c*/ 	.word	0x000000a0
        /*0260*/ 	.short	0x0100
        /*0262*/ 	.byte	0x04
	.zero		1


	//   ....[23]....
        /*0264*/ 	.word	0x00000bd0
        /*0268*/ 	.word	0x000000ff
        /*026c*/ 	.word	0x000000c0
        /*0270*/ 	.short	0x0100
        /*0272*/ 	.byte	0x04
	.zero		1


	//   ....[24]....
        /*0274*/ 	.word	0x00000be0
        /*0278*/ 	.word	0x000000ff
        /*027c*/ 	.word	0x000000a8
        /*0280*/ 	.short	0x0100
        /*0282*/ 	.byte	0x04
	.zero		1


	//   ....[25]....
        /*0284*/ 	.word	0x00000bf0
        /*0288*/ 	.word	0x000000ff
        /*028c*/ 	.word	0x000000c8
        /*0290*/ 	.short	0x0100
        /*0292*/ 	.byte	0x04
	.zero		1


	//   ....[26]....
        /*0294*/ 	.word	0x00000ce0
        /*0298*/ 	.word	0x000000ff
        /*029c*/ 	.word	0x000000d0
        /*02a0*/ 	.short	0x0100
        /*02a2*/ 	.byte	0x04
	.zero		1


	//   ....[27]....
        /*02a4*/ 	.word	0x00000cf0
        /*02a8*/ 	.word	0x000000ff
        /*02ac*/ 	.word	0x000000e0
        /*02b0*/ 	.short	0x0100
        /*02b2*/ 	.byte	0x04
	.zero		1


	//   ....[28]....
        /*02b4*/ 	.word	0x00000d00
        /*02b8*/ 	.word	0x000000ff
        /*02bc*/ 	.word	0x000000d8
        /*02c0*/ 	.short	0x0100
        /*02c2*/ 	.byte	0x04
	.zero		1


	//   ....[29]....
        /*02c4*/ 	.word	0x00000d10
        /*02c8*/ 	.word	0x000000ff
        /*02cc*/ 	.word	0x000000e8
        /*02d0*/ 	.short	0x0100
        /*02d2*/ 	.byte	0x04
	.zero		1


	//   ....[30]....
        /*02d4*/ 	.word	0x000019b0
        /*02d8*/ 	.word	0x00000000
        /*02dc*/ 	.word	0x000000e0
        /*02e0*/ 	.short	0x010a
        /*02e2*/ 	.byte	0xff
	.zero		1


	//   ....[31]....
        /*02e4*/ 	.word	0x000019e0
        /*02e8*/ 	.word	0x00000000
        /*02ec*/ 	.word	0x000000d0
        /*02f0*/ 	.short	0x0101
        /*02f2*/ 	.byte	0xff
	.zero		1


	//   ....[32]....
        /*02f4*/ 	.word	0x00001ac0
        /*02f8*/ 	.word	0x000000ff
        /*02fc*/ 	.word	0x00000018
        /*0300*/ 	.short	0x010a
        /*0302*/ 	.byte	0x04
	.zero		1


	//   ....[33]....
        /*0304*/ 	.word	0x00001b40
        /*0308*/ 	.word	0x000000ff
        /*030c*/ 	.word	0x00000018
        /*0310*/ 	.short	0x010a
        /*0312*/ 	.byte	0x21
	.zero		1


	//   ....[34]....
        /*0314*/ 	.word	0x00001cd0
        /*0318*/ 	.word	0x000000ff
        /*031c*/ 	.word	0x00000018
        /*0320*/ 	.short	0x010a
        /*0322*/ 	.byte	0x08
	.zero		1


	//   ....[35]....
        /*0324*/ 	.word	0x00001e30
        /*0328*/ 	.word	0x000000ff
        /*032c*/ 	.word	0x00000068
        /*0330*/ 	.short	0x0101
        /*0332*/ 	.byte	0x06
	.zero		1


	//   ....[36]....
        /*0334*/ 	.word	0x00001e50
        /*0338*/ 	.word	0x000000ff
        /*033c*/ 	.word	0x00000018
        /*0340*/ 	.short	0x010a
        /*0342*/ 	.byte	0x04
	.zero		1


	//   ....[37]....
        /*0344*/ 	.word	0x00001ed0
        /*0348*/ 	.word	0x000000ff
        /*034c*/ 	.word	0x00000018
        /*0350*/ 	.short	0x010a
        /*0352*/ 	.byte	0x11
	.zero		1


	//   ....[38]....
        /*0354*/ 	.word	0x00002060
        /*0358*/ 	.word	0x000000ff
        /*035c*/ 	.word	0x00000018
        /*0360*/ 	.short	0x010a
        /*0362*/ 	.byte	0x07
	.zero		1


	//   ....[39]....
        /*0364*/ 	.word	0x000021f0
        /*0368*/ 	.word	0x00000003
        /*036c*/ 	.word	0x00000070
        /*0370*/ 	.short	0x010a
        /*0372*/ 	.byte	0xff
	.zero		1


	//   ....[40]....
        /*0374*/ 	.word	0x00002340
        /*0378*/ 	.word	0x00000000
        /*037c*/ 	.word	0x00000000
        /*0380*/ 	.short	0x0101
        /*0382*/ 	.byte	0xff
	.zero		1


	//   ....[41]....
        /*0384*/ 	.word	0x00002900
        /*0388*/ 	.word	0x000000ff
        /*038c*/ 	.word	0x00000000
        /*0390*/ 	.short	0x010a
        /*0392*/ 	.byte	0x04
	.zero		1


	//   ....[42]....
        /*0394*/ 	.word	0x00002990
        /*0398*/ 	.word	0x000000ff
        /*039c*/ 	.word	0x00000000
        /*03a0*/ 	.short	0x010a
        /*03a2*/ 	.byte	0x05
	.zero		1


	//   ....[43]....
        /*03a4*/ 	.word	0x00002a30
        /*03a8*/ 	.word	0x00000000
        /*03ac*/ 	.word	0x00000000
        /*03b0*/ 	.short	0x010a
        /*03b2*/ 	.byte	0xff
	.zero		1


	//   ....[44]....
        /*03b4*/ 	.word	0x00002b50
        /*03b8*/ 	.word	0x00000002
        /*03bc*/ 	.word	0x000000d0
        /*03c0*/ 	.short	0x010a
        /*03c2*/ 	.byte	0xff
	.zero		1


	//   ....[45]....
        /*03c4*/ 	.word	0x00002bc0
        /*03c8*/ 	.word	0x00000002
        /*03cc*/ 	.word	0x00000000
        /*03d0*/ 	.short	0x0101
        /*03d2*/ 	.byte	0xff
	.zero		1


	//   ....[46]....
        /*03d4*/ 	.word	0x00002be0
        /*03d8*/ 	.word	0x000000ff
        /*03dc*/ 	.word	0x00000080
        /*03e0*/ 	.short	0x010a
        /*03e2*/ 	.byte	0x04
	.zero		1


	//   ....[47]....
        /*03e4*/ 	.word	0x00002d00
        /*03e8*/ 	.word	0x00000002
        /*03ec*/ 	.word	0x00000070
        /*03f0*/ 	.short	0x010a
        /*03f2*/ 	.byte	0xff
	.zero		1


	//   ....[48]....
        /*03f4*/ 	.word	0x00002e00
        /*03f8*/ 	.word	0x00000002
        /*03fc*/ 	.word	0x00000000
        /*0400*/ 	.short	0x0101
        /*0402*/ 	.byte	0xff
	.zero		1


	//   ....[49]....
        /*0404*/ 	.word	0x00002e90
        /*0408*/ 	.word	0x000000ff
        /*040c*/ 	.word	0x00000080
        /*0410*/ 	.short	0x0106
        /*0412*/ 	.byte	0x04
	.zero		1


	//   ....[50]....
        /*0414*/ 	.word	0x00002eb0
        /*0418*/ 	.word	0x000000ff
        /*041c*/ 	.word	0x00000080
        /*0420*/ 	.short	0x010a
        /*0422*/ 	.byte	0x04
	.zero		1


	//   ....[51]....
        /*0424*/ 	.word	0x00002f40
        /*0428*/ 	.word	0x000000ff
        /*042c*/ 	.word	0x00000080
        /*0430*/ 	.short	0x0106
        /*0432*/ 	.byte	0x07
	.zero		1


	//   ....[52]....
        /*0434*/ 	.word	0x00002f80
        /*0438*/ 	.word	0x00000000
        /*043c*/ 	.word	0x00000080
        /*0440*/ 	.short	0x010a
        /*0442*/ 	.byte	0xff
	.zero		1


	//   ....[53]....
        /*0444*/ 	.word	0x000034d0
        /*0448*/ 	.word	0x00000000
        /*044c*/ 	.word	0x00000070
        /*0450*/ 	.short	0x010a
        /*0452*/ 	.byte	0xff
	.zero		1


	//   ....[54]....
        /*0454*/ 	.word	0x000035d0
        /*0458*/ 	.word	0x00000003
        /*045c*/ 	.word	0x00000000
        /*0460*/ 	.short	0x0101
        /*0462*/ 	.byte	0xff
	.zero		1


	//   ....[55]....
        /*0464*/ 	.word	0x000035e0
        /*0468*/ 	.word	0x000000ff
        /*046c*/ 	.word	0x00000000
        /*0470*/ 	.short	0x010a
        /*0472*/ 	.byte	0x04
	.zero		1


	//   ....[56]....
        /*0474*/ 	.word	0x00003660
        /*0478*/ 	.word	0x000000ff
        /*047c*/ 	.word	0x000000b0
        /*0480*/ 	.short	0x010a
        /*0482*/ 	.byte	0x1f
	.zero		1


	//   ....[57]....
        /*0484*/ 	.word	0x00003740
        /*0488*/ 	.word	0x000000ff
        /*048c*/ 	.word	0x00000000
        /*0490*/ 	.short	0x010a
        /*0492*/ 	.byte	0x05
	.zero		1


	//   ....[58]....
        /*0494*/ 	.word	0x00003880
        /*0498*/ 	.word	0x000000ff
        /*049c*/ 	.word	0x00000000
        /*04a0*/ 	.short	0x010a
        /*04a2*/ 	.byte	0x04
	.zero		1


	//   ....[59]....
        /*04a4*/ 	.word	0x00003b10
        /*04a8*/ 	.word	0x000000ff
        /*04ac*/ 	.word	0x00000000
        /*04b0*/ 	.short	0x010a
        /*04b2*/ 	.byte	0x04
	.zero		1


	//   ....[60]....
        /*04b4*/ 	.word	0x00003ba0
        /*04b8*/ 	.word	0x000000ff
        /*04bc*/ 	.word	0x00000000
        /*04c0*/ 	.short	0x010a
        /*04c2*/ 	.byte	0x05
	.zero		1


	//   ....[61]....
        /*04c4*/ 	.word	0x00003c30
        /*04c8*/ 	.word	0x000000ff
        /*04cc*/ 	.word	0x00000000
        /*04d0*/ 	.short	0x010a
        /*04d2*/ 	.byte	0x05
	.zero		1


	//   ....[62]....
        /*04d4*/ 	.word	0x00003cc0
        /*04d8*/ 	.word	0x000000ff
        /*04dc*/ 	.word	0x00000000
        /*04e0*/ 	.short	0x010a
        /*04e2*/ 	.byte	0x04
	.zero		1


	//   ....[63]....
        /*04e4*/ 	.word	0x00004150
        /*04e8*/ 	.word	0x0000000c
        /*04ec*/ 	.word	0x00000070
        /*04f0*/ 	.short	0x010a
        /*04f2*/ 	.byte	0xff
	.zero		1


	//   ....[64]....
        /*04f4*/ 	.word	0x000042c0
        /*04f8*/ 	.word	0x00000000
        /*04fc*/ 	.word	0x00000000
        /*0500*/ 	.short	0x0101
        /*0502*/ 	.byte	0xff
	.zero		1


	//   ....[65]....
        /*0504*/ 	.word	0x00004740
        /*0508*/ 	.word	0x000000ff
        /*050c*/ 	.word	0x00000068
        /*0510*/ 	.short	0x010a
        /*0512*/ 	.byte	0x18
	.zero		1


	//   ....[66]....
        /*0514*/ 	.word	0x00004900
        /*0518*/ 	.word	0x000000ff
        /*051c*/ 	.word	0x00000048
        /*0520*/ 	.short	0x010a
        /*0522*/ 	.byte	0x04
	.zero		1


	//   ....[67]....
        /*0524*/ 	.word	0x00004ad0
        /*0528*/ 	.word	0x000000ff
        /*052c*/ 	.word	0x00000030
        /*0530*/ 	.short	0x010b
        /*0532*/ 	.byte	0x04
	.zero		1


	//   ....[68]....
        /*0534*/ 	.word	0x00004ae0
        /*0538*/ 	.word	0x000000ff
        /*053c*/ 	.word	0x00000000
        /*0540*/ 	.short	0x0101
        /*0542*/ 	.byte	0x14
	.zero		1


	//   ....[69]....
        /*0544*/ 	.word	0x00004af0
        /*0548*/ 	.word	0x000000ff
        /*054c*/ 	.word	0x00000048
        /*0550*/ 	.short	0x010a
        /*0552*/ 	.byte	0x05
	.zero		1


	//   ....[70]....
        /*0554*/ 	.word	0x00004ce0
        /*0558*/ 	.word	0x000000ff
        /*055c*/ 	.word	0x00000030
        /*0560*/ 	.short	0x010b
        /*0562*/ 	.byte	0x05
	.zero		1


	//   ....[71]....
        /*0564*/ 	.word	0x00004cf0
        /*0568*/ 	.word	0x000000ff
        /*056c*/ 	.word	0x00000000
        /*0570*/ 	.short	0x0101
        /*0572*/ 	.byte	0x04
	.zero		1


	//   ....[72]....
        /*0574*/ 	.word	0x00004d90
        /*0578*/ 	.word	0x000000ff
        /*057c*/ 	.word	0x00000000
        /*0580*/ 	.short	0x010a
        /*0582*/ 	.byte	0x04
	.zero		1


	//   ....[73]....
        /*0584*/ 	.word	0x00004e20
        /*0588*/ 	.word	0x000000ff
        /*058c*/ 	.word	0x00000000
        /*0590*/ 	.short	0x010a
        /*0592*/ 	.byte	0x05
	.zero		1


	//   ....[74]....
        /*0594*/ 	.word	0x00004ec0
        /*0598*/ 	.word	0x00000000
        /*059c*/ 	.word	0x00000000
        /*05a0*/ 	.short	0x010a
        /*05a2*/ 	.byte	0xff
	.zero		1


	//   ....[75]....
        /*05a4*/ 	.word	0x00005230
        /*05a8*/ 	.word	0x00000000
        /*05ac*/ 	.word	0x00000070
        /*05b0*/ 	.short	0x010a
        /*05b2*/ 	.byte	0xff
	.zero		1


	//   ....[76]....
        /*05b4*/ 	.word	0x00005300
        /*05b8*/ 	.word	0x00000000
        /*05bc*/ 	.word	0x00000000
        /*05c0*/ 	.short	0x0101
        /*05c2*/ 	.byte	0xff
	.zero		1


	//   ....[77]....
        /*05c4*/ 	.word	0x00005f50
        /*05c8*/ 	.word	0x00000002
        /*05cc*/ 	.word	0x00000030
        /*05d0*/ 	.short	0x010a
        /*05d2*/ 	.byte	0xff
	.zero		1


	//   ....[78]....
        /*05d4*/ 	.word	0x00005f90
        /*05d8*/ 	.word	0x00000047
        /*05dc*/ 	.word	0x00000090
        /*05e0*/ 	.short	0x010a
        /*05e2*/ 	.byte	0xff
	.zero		1


	//   ....[79]....
        /*05e4*/ 	.word	0x00006080
        /*05e8*/ 	.word	0x00000002
        /*05ec*/ 	.word	0x00000030
        /*05f0*/ 	.short	0x010a
        /*05f2*/ 	.byte	0xff
	.zero		1


	//   ....[80]....
        /*05f4*/ 	.word	0x000062b0
        /*05f8*/ 	.word	0x00000047
        /*05fc*/ 	.word	0x00000090
        /*0600*/ 	.short	0x010a
        /*0602*/ 	.byte	0xff
	.zero		1


	//   ....[81]....
        /*0604*/ 	.word	0x00006b50
        /*0608*/ 	.word	0x00000000
        /*060c*/ 	.word	0x00000000
        /*0610*/ 	.short	0x0101
        /*0612*/ 	.byte	0xff
	.zero		1


	//   ....[82]....
        /*0614*/ 	.word	0x00006b60
        /*0618*/ 	.word	0x00000002
        /*061c*/ 	.word	0x00000030
        /*0620*/ 	.short	0x010a
        /*0622*/ 	.byte	0xff
	.zero		1


	//   ....[83]....
        /*0624*/ 	.word	0x00006c30
        /*0628*/ 	.word	0x00000002
        /*062c*/ 	.word	0x00000030
        /*0630*/ 	.short	0x010a
        /*0632*/ 	.byte	0xff
	.zero		1


	//   ....[84]....
        /*0634*/ 	.word	0x00007230
        /*0638*/ 	.word	0x000000ff
        /*063c*/ 	.word	0x00000000
        /*0640*/ 	.short	0x0101
        /*0642*/ 	.byte	0x04
	.zero		1


	//   ....[85]....
        /*0644*/ 	.word	0x00007620
        /*0648*/ 	.word	0x00000000
        /*064c*/ 	.word	0x00000000
        /*0650*/ 	.short	0x0101
        /*0652*/ 	.byte	0xff
	.zero		1


	//   ....[86]....
        /*0654*/ 	.word	0x000078d0
        /*0658*/ 	.word	0x000000ff
        /*065c*/ 	.word	0x00000000
        /*0660*/ 	.short	0x0101
        /*0662*/ 	.byte	0x04
	.zero		1


	//   ....[87]....
        /*0664*/ 	.word	0x000078f0
        /*0668*/ 	.word	0x00000000
        /*066c*/ 	.word	0x000000e0
        /*0670*/ 	.short	0x010a
        /*0672*/ 	.byte	0xff
	.zero		1


	//   ....[88]....
        /*0674*/ 	.word	0x00007950
        /*0678*/ 	.word	0x00000000
        /*067c*/ 	.word	0x00000018
        /*0680*/ 	.short	0x010a
        /*0682*/ 	.byte	0xff
	.zero		1


	//   ....[89]....
        /*0684*/ 	.word	0x000079b0
        /*0688*/ 	.word	0x00000000
        /*068c*/ 	.word	0x00000018
        /*0690*/ 	.short	0x010a
        /*0692*/ 	.byte	0xff
	.zero		1


	//   ....[90]....
        /*0694*/ 	.word	0x00007a00
        /*0698*/ 	.word	0x00000003
        /*069c*/ 	.word	0x00000070
        /*06a0*/ 	.short	0x010a
        /*06a2*/ 	.byte	0xff
	.zero		1


	//   ....[91]....
        /*06a4*/ 	.word	0x00007a60
        /*06a8*/ 	.word	0x00000000
        /*06ac*/ 	.word	0x00000000
        /*06b0*/ 	.short	0x010a
        /*06b2*/ 	.byte	0xff
	.zero		1


	//   ....[92]....
        /*06b4*/ 	.word	0x00007ac0
        /*06b8*/ 	.word	0x00000000
        /*06bc*/ 	.word	0x00000000
        /*06c0*/ 	.short	0x010a
        /*06c2*/ 	.byte	0xff
	.zero		1


	//   ....[93]....
        /*06c4*/ 	.word	0x00007b10
        /*06c8*/ 	.word	0x00000002
        /*06cc*/ 	.word	0x000000d0
        /*06d0*/ 	.short	0x010a
        /*06d2*/ 	.byte	0xff
	.zero		1


	//   ....[94]....
        /*06d4*/ 	.word	0x00007b70
        /*06d8*/ 	.word	0x00000002
        /*06dc*/ 	.word	0x00000080
        /*06e0*/ 	.short	0x010a
        /*06e2*/ 	.byte	0xff
	.zero		1


	//   ....[95]....
        /*06e4*/ 	.word	0x00007bc0
        /*06e8*/ 	.word	0x00000002
        /*06ec*/ 	.word	0x00000070
        /*06f0*/ 	.short	0x010a
        /*06f2*/ 	.byte	0xff
	.zero		1


	//   ....[96]....
        /*06f4*/ 	.word	0x00007c20
        /*06f8*/ 	.word	0x00000000
        /*06fc*/ 	.word	0x00000080
        /*0700*/ 	.short	0x010a
        /*0702*/ 	.byte	0xff
	.zero		1


	//   ....[97]....
        /*0704*/ 	.word	0x00007c70
        /*0708*/ 	.word	0x00000000
        /*070c*/ 	.word	0x00000070
        /*0710*/ 	.short	0x010a
        /*0712*/ 	.byte	0xff
	.zero		1


	//   ....[98]....
        /*0714*/ 	.word	0x00007cd0
        /*0718*/ 	.word	0x00000002
        /*071c*/ 	.word	0x000000b0
        /*0720*/ 	.short	0x010a
        /*0722*/ 	.byte	0xff
	.zero		1


	//   ....[99]....
        /*0724*/ 	.word	0x00007d30
        /*0728*/ 	.word	0x00000000
        /*072c*/ 	.word	0x00000000
        /*0730*/ 	.short	0x010a
        /*0732*/ 	.byte	0xff
	.zero		1


	//   ....[100]....
        /*0734*/ 	.word	0x00007d90
        /*0738*/ 	.word	0x00000000
        /*073c*/ 	.word	0x00000000
        /*0740*/ 	.short	0x010a
        /*0742*/ 	.byte	0xff
	.zero		1


	//   ....[101]....
        /*0744*/ 	.word	0x00007df0
        /*0748*/ 	.word	0x00000000
        /*074c*/ 	.word	0x00000000
        /*0750*/ 	.short	0x010a
        /*0752*/ 	.byte	0xff
	.zero		1


	//   ....[102]....
        /*0754*/ 	.word	0x00007e50
        /*0758*/ 	.word	0x00000000
        /*075c*/ 	.word	0x00000000
        /*0760*/ 	.short	0x010a
        /*0762*/ 	.byte	0xff
	.zero		1


	//   ....[103]....
        /*0764*/ 	.word	0x00007eb0
        /*0768*/ 	.word	0x00000000
        /*076c*/ 	.word	0x00000000
        /*0770*/ 	.short	0x010a
        /*0772*/ 	.byte	0xff
	.zero		1


	//   ....[104]....
        /*0774*/ 	.word	0x00007f00
        /*0778*/ 	.word	0x0000000c
        /*077c*/ 	.word	0x00000070
        /*0780*/ 	.short	0x010a
        /*0782*/ 	.byte	0xff
	.zero		1


	//   ....[105]....
        /*0784*/ 	.word	0x00007f60
        /*0788*/ 	.word	0x00000000
        /*078c*/ 	.word	0x00000068
        /*0790*/ 	.short	0x010a
        /*0792*/ 	.byte	0xff
	.zero		1


	//   ....[106]....
        /*0794*/ 	.word	0x00007fc0
        /*0798*/ 	.word	0x00000000
        /*079c*/ 	.word	0x00000048
        /*07a0*/ 	.short	0x010a
        /*07a2*/ 	.byte	0xff
	.zero		1


	//   ....[107]....
        /*07a4*/ 	.word	0x00008020
        /*07a8*/ 	.word	0x00000006
        /*07ac*/ 	.word	0x00000048
        /*07b0*/ 	.short	0x010a
        /*07b2*/ 	.byte	0xff
	.zero		1


	//   ....[108]....
        /*07b4*/ 	.word	0x00008080
        /*07b8*/ 	.word	0x00000000
        /*07bc*/ 	.word	0x00000000
        /*07c0*/ 	.short	0x010a
        /*07c2*/ 	.byte	0xff
	.zero		1


	//   ....[109]....
        /*07c4*/ 	.word	0x000080e0
        /*07c8*/ 	.word	0x00000000
        /*07cc*/ 	.word	0x00000000
        /*07d0*/ 	.short	0x010a
        /*07d2*/ 	.byte	0xff
	.zero		1


	//   ....[110]....
        /*07d4*/ 	.word	0x00008130
        /*07d8*/ 	.word	0x00000000
        /*07dc*/ 	.word	0x00000070
        /*07e0*/ 	.short	0x010a
        /*07e2*/ 	.byte	0xff
	.zero		1


	//   ....[111]....
        /*07e4*/ 	.word	0x00008180
        /*07e8*/ 	.word	0x00000002
        /*07ec*/ 	.word	0x00000030
        /*07f0*/ 	.short	0x010a
        /*07f2*/ 	.byte	0xff
	.zero		1


	//   ....[112]....
        /*07f4*/ 	.word	0x000081d0
        /*07f8*/ 	.word	0x00000047
        /*07fc*/ 	.word	0x00000090
        /*0800*/ 	.short	0x010a
        /*0802*/ 	.byte	0xff
	.zero		1


	//   ....[113]....
        /*0804*/ 	.word	0x00008220
        /*0808*/ 	.word	0x00000002
        /*080c*/ 	.word	0x00000030
        /*0810*/ 	.short	0x010a
        /*0812*/ 	.byte	0xff
	.zero		1


	//----- nvinfo : EIATTR_NUM_MBARRIERS
	.align		4
.L_47:
        /*0814*/ 	.byte	0x03, 0x38
        /*0816*/ 	.short	0x001e


	//----- nvinfo : EIATTR_EXIT_INSTR_OFFSETS
	.align		4
        /*0818*/ 	.byte	0x04, 0x1c
        /*081a*/ 	.short	(.L_49 - .L_48)


	//   ....[0]....
.L_48:
        /*081c*/ 	.word	0x00002a60


	//   ....[1]....
        /*0820*/ 	.word	0x00002f50


	//   ....[2]....
        /*0824*/ 	.word	0x00002fb0


	//   ....[3]....
        /*0828*/ 	.word	0x00003f20


	//   ....[4]....
        /*082c*/ 	.word	0x00004ef0


	//   ....[5]....
        /*0830*/ 	.word	0x00004f30


	//   ....[6]....
        /*0834*/ 	.word	0x000077c0


	//   ....[7]....
        /*0838*/ 	.word	0x00007840


	//   ....[8]....
        /*083c*/ 	.word	0x00007870


	//   ....[9]....
        /*0840*/ 	.word	0x000078e0


	//----- nvinfo : EIATTR_MAX_THREADS
	.align		4
.L_49:
        /*0844*/ 	.byte	0x04, 0x05
        /*0846*/ 	.short	(.L_51 - .L_50)
.L_50:
        /*0848*/ 	.word	0x00000100
        /*084c*/ 	.word	0x00000001
        /*0850*/ 	.word	0x00000001


	//----- nvinfo : EIATTR_CRS_STACK_SIZE
	.align		4
.L_51:
        /*0854*/ 	.byte	0x04, 0x1e
        /*0856*/ 	.short	(.L_53 - .L_52)
.L_52:
        /*0858*/ 	.word	0x00000000


	//----- nvinfo : EIATTR_CBANK_PARAM_SIZE
	.align		4
.L_53:
        /*085c*/ 	.byte	0x03, 0x19
        /*085e*/ 	.short	0x0800


	//----- nvinfo : EIATTR_PARAM_CBANK
	.align		4
        /*0860*/ 	.byte	0x04, 0x0a
        /*0862*/ 	.short	(.L_55 - .L_54)
	.align		4
.L_54:
        /*0864*/ 	.word	index@(.nv.constant0._ZN7cutlass13device_kernelINS_4gemm6kernel13GemmUniversalIN4cute5tupleIJiiiiEEENS1_10collective13CollectiveMmaINS1_35MainloopSm100TmaUmmaWarpSpecializedILi3ELi2ELi4ENS5_IJNS4_1CILi2EEESB_NSA_ILi1EEEEEEEENS5_IJNSA_ILi64EEESF_NSA_ILi32EEEEEENS_10tfloat32_tENS5_IJlSC_lEEESI_SJ_NS4_8TiledMMAINS4_8MMA_AtomIJNS4_17SM100_MMA_TF32_SSISI_SI_fLi64ELi64ELNS4_4UMMA5MajorE0ELSO_0ELNSN_7ScaleInE0ELSP_0EEEEEENS4_6LayoutINS5_IJSC_SC_SC_EEENS5_IJNSA_ILi0EEESU_SU_EEEEENS5_IJNS4_10UnderscoreESX_SX_EEEEENS4_23SM90_TMA_LOAD_MULTICASTENS4_14ComposedLayoutINS4_7SwizzleILi3ELi4ELi3EEENS4_18smem_ptr_flag_bitsILi32EEENSS_INS5_IJNSA_ILi8EEESG_EEENS5_IJSG_SC_EEEEEEEvNS4_8identityES10_S1A_vS1B_EENS_8epilogue10collective18CollectiveEpilogueINS1D_23Sm100TmaWarpSpecializedILi3ELi2ELi16ELb1ELb0EEEJSH_NS5_IJNSS_ISF_SC_EENSS_ISG_SC_EEEEESI_SJ_SI_SJ_NS1D_6fusion15FusionCallbacksIS1H_NS1L_17LinearCombinationISI_fSI_fLNS_15FloatRoundStyleE2EEESH_S1K_JEEENS4_5SM1004TMEM4LOAD26SM100_TMEM_LOAD_16dp128b8xENS4_13SM90_TMA_LOADES1A_NS4_17SM75_U32x4_LDSM_NENS4_14SM90_TMA_STOREES1A_NS4_17SM90_U32x4_STSM_NENS4_39AutoVectorizingCopyWithAssumedAlignmentILi128EEEEEEvvEEEEvNT_6ParamsE)
        /*0868*/ 	.short	0x0380
        /*086a*/ 	.short	0x0800


	//----- nvinfo : EIATTR_SW_WAR
	.align		4
.L_55:
        /*086c*/ 	.byte	0x04, 0x36
        /*086e*/ 	.short	(.L_57 - .L_56)
.L_56:
        /*0870*/ 	.word	0x00000008
.L_57:


//--------------------- .nv.callgraph             --------------------------
	.section	.nv.callgraph,"",@"SHT_CUDA_CALLGRAPH"
	.align	4
	.sectionentsize	8
	.align		4
        /*0000*/ 	.word	0x00000000
	.align		4
        /*0004*/ 	.word	0xffffffff
	.align		4
        /*0008*/ 	.word	index@(_ZN7cutlass13device_kernelINS_4gemm6kernel13GemmUniversalIN4cute5tupleIJiiiiEEENS1_10collective13CollectiveMmaINS1_35MainloopSm100TmaUmmaWarpSpecializedILi3ELi2ELi4ENS5_IJNS4_1CILi2EEESB_NSA_ILi1EEEEEEEENS5_IJNSA_ILi64EEESF_NSA_ILi32EEEEEENS_10tfloat32_tENS5_IJlSC_lEEESI_SJ_NS4_8TiledMMAINS4_8MMA_AtomIJNS4_17SM100_MMA_TF32_SSISI_SI_fLi64ELi64ELNS4_4UMMA5MajorE0ELSO_0ELNSN_7ScaleInE0ELSP_0EEEEEENS4_6LayoutINS5_IJSC_SC_SC_EEENS5_IJNSA_ILi0EEESU_SU_EEEEENS5_IJNS4_10UnderscoreESX_SX_EEEEENS4_23SM90_TMA_LOAD_MULTICASTENS4_14ComposedLayoutINS4_7SwizzleILi3ELi4ELi3EEENS4_18smem_ptr_flag_bitsILi32EEENSS_INS5_IJNSA_ILi8EEESG_EEENS5_IJSG_SC_EEEEEEEvNS4_8identityES10_S1A_vS1B_EENS_8epilogue10collective18CollectiveEpilogueINS1D_23Sm100TmaWarpSpecializedILi3ELi2ELi16ELb1ELb0EEEJSH_NS5_IJNSS_ISF_SC_EENSS_ISG_SC_EEEEESI_SJ_SI_SJ_NS1D_6fusion15FusionCallbacksIS1H_NS1L_17LinearCombinationISI_fSI_fLNS_15FloatRoundStyleE2EEESH_S1K_JEEENS4_5SM1004TMEM4LOAD26SM100_TMEM_LOAD_16dp128b8xENS4_13SM90_TMA_LOADES1A_NS4_17SM75_U32x4_LDSM_NENS4_14SM90_TMA_STOREES1A_NS4_17SM90_U32x4_STSM_NENS4_39AutoVectorizingCopyWithAssumedAlignmentILi128EEEEEEvvEEEEvNT_6ParamsE)
	.align		4
        /*000c*/ 	.word	index@(__assertfail)
	.align		4
        /*0010*/ 	.word	0x00000000
	.align		4
        /*0014*/ 	.word	0xfffffffe
	.align		4
        /*0018*/ 	.word	0x00000000
	.align		4
        /*001c*/ 	.word	0xfffffffd
	.align		4
        /*0020*/ 	.word	0x00000000
	.align		4
        /*0024*/ 	.word	0xfffffffc


//--------------------- .nv.constant4             --------------------------
	.section	.nv.constant4,"a",@progbits
	.align	8
	.align		8
.nv.constant4:
        /*0000*/ 	.dword	__assertfail
	.align		8
        /*0008*/ 	.dword	__unnamed_1
	.align		8
        /*0010*/ 	.dword	__unnamed_2
	.align		8
        /*0018*/ 	.dword	_ZN40_INTERNAL_e9c0f9f1_4_k_cu_c42171b1_101154cuda3std3__45__cpo5beginE
	.align		8
        /*0020*/ 	.dword	_ZN40_INTERNAL_e9c0f9f1_4_k_cu_c42171b1_101154cuda3std3__45__cpo3endE
	.align		8
        /*0028*/ 	.dword	_ZN40_INTERNAL_e9c0f9f1_4_k_cu_c42171b1_101154cuda3std3__45__cpo6cbeginE
	.align		8
        /*0030*/ 	.dword	_ZN40_INTERNAL_e9c0f9f1_4_k_cu_c42171b1_101154cuda3std3__45__cpo4cendE
	.align		8
        /*0038*/ 	.dword	_ZN40_INTERNAL_e9c0f9f1_4_k_cu_c42171b1_101154cuda3std3__442_GLOBAL__N__e9c0f9f1_4_k_cu_c42171b1_101156ignoreE
	.align		8
        /*0040*/ 	.dword	_ZN40_INTERNAL_e9c0f9f1_4_k_cu_c42171b1_101154cuda3std3__419piecewise_constructE
	.align		8
        /*0048*/ 	.dword	_ZN40_INTERNAL_e9c0f9f1_4_k_cu_c42171b1_101154cuda3std3__48in_placeE
	.align		8
        /*0050*/ 	.dword	_ZN40_INTERNAL_e9c0f9f1_4_k_cu_c42171b1_101154cuda3std6ranges3__45__cpo4swapE
	.align		8
        /*0058*/ 	.dword	_ZN40_INTERNAL_e9c0f9f1_4_k_cu_c42171b1_101154cuda3std6ranges3__45__cpo9iter_moveE
	.align		8
        /*0060*/ 	.dword	_ZN40_INTERNAL_e9c0f9f1_4_k_cu_c42171b1_101154cute7productE
	.align		8
        /*0068*/ 	.dword	_ZN40_INTERNAL_e9c0f9f1_4_k_cu_c42171b1_101154cute1_E
	.align		8
        /*0070*/ 	.dword	$str$25
	.align		8
        /*0078*/ 	.dword	$str$26
	.align		8
        /*0080*/ 	.dword	$str$27
	.align		8
        /*0088*/ 	.dword	$str$28


//--------------------- .text._ZN7cutlass13device_kernelINS_4gemm6kernel13GemmUniversalIN4cute5tupleIJiiiiEEENS1_10collective13CollectiveMmaINS1_35MainloopSm100TmaUmmaWarpSpecializedILi3ELi2ELi4ENS5_IJNS4_1CILi2EEESB_NSA_ILi1EEEEEEEENS5_IJNSA_ILi64EEESF_NSA_ILi32EEEEEENS_10tfloat32_tENS5_IJlSC_lEEESI_SJ_NS4_8TiledMMAINS4_8MMA_AtomIJNS4_17SM100_MMA_TF32_SSISI_SI_fLi64ELi64ELNS4_4UMMA5MajorE0ELSO_0ELNSN_7ScaleInE0ELSP_0EEEEEENS4_6LayoutINS5_IJSC_SC_SC_EEENS5_IJNSA_ILi0EEESU_SU_EEEEENS5_IJNS4_10UnderscoreESX_SX_EEEEENS4_23SM90_TMA_LOAD_MULTICASTENS4_14ComposedLayoutINS4_7SwizzleILi3ELi4ELi3EEENS4_18smem_ptr_flag_bitsILi32EEENSS_INS5_IJNSA_ILi8EEESG_EEENS5_IJSG_SC_EEEEEEEvNS4_8identityES10_S1A_vS1B_EENS_8epilogue10collective18CollectiveEpilogueINS1D_23Sm100TmaWarpSpecializedILi3ELi2ELi16ELb1ELb0EEEJSH_NS5_IJNSS_ISF_SC_EENSS_ISG_SC_EEEEESI_SJ_SI_SJ_NS1D_6fusion15FusionCallbacksIS1H_NS1L_17LinearCombinationISI_fSI_fLNS_15FloatRoundStyleE2EEESH_S1K_JEEENS4_5SM1004TMEM4LOAD26SM100_TMEM_LOAD_16dp128b8xENS4_13SM90_TMA_LOADES1A_NS4_17SM75_U32x4_LDSM_NENS4_14SM90_TMA_STOREES1A_NS4_17SM90_U32x4_STSM_NENS4_39AutoVectorizingCopyWithAssumedAlignmentILi128EEEEEEvvEEEEvNT_6ParamsE --------------------------
	.section	.text._ZN7cutlass13device_kernelINS_4gemm6kernel13GemmUniversalIN4cute5tupleIJiiiiEEENS1_10collective13CollectiveMmaINS1_35MainloopSm100TmaUmmaWarpSpecializedILi3ELi2ELi4ENS5_IJNS4_1CILi2EEESB_NSA_ILi1EEEEEEEENS5_IJNSA_ILi64EEESF_NSA_ILi32EEEEEENS_10tfloat32_tENS5_IJlSC_lEEESI_SJ_NS4_8TiledMMAINS4_8MMA_AtomIJNS4_17SM100_MMA_TF32_SSISI_SI_fLi64ELi64ELNS4_4UMMA5MajorE0ELSO_0ELNSN_7ScaleInE0ELSP_0EEEEEENS4_6LayoutINS5_IJSC_SC_SC_EEENS5_IJNSA_ILi0EEESU_SU_EEEEENS5_IJNS4_10UnderscoreESX_SX_EEEEENS4_23SM90_TMA_LOAD_MULTICASTENS4_14ComposedLayoutINS4_7SwizzleILi3ELi4ELi3EEENS4_18smem_ptr_flag_bitsILi32EEENSS_INS5_IJNSA_ILi8EEESG_EEENS5_IJSG_SC_EEEEEEEvNS4_8identityES10_S1A_vS1B_EENS_8epilogue10collective18CollectiveEpilogueINS1D_23Sm100TmaWarpSpecializedILi3ELi2ELi16ELb1ELb0EEEJSH_NS5_IJNSS_ISF_SC_EENSS_ISG_SC_EEEEESI_SJ_SI_SJ_NS1D_6fusion15FusionCallbacksIS1H_NS1L_17LinearCombinationISI_fSI_fLNS_15FloatRoundStyleE2EEESH_S1K_JEEENS4_5SM1004TMEM4LOAD26SM100_TMEM_LOAD_16dp128b8xENS4_13SM90_TMA_LOADES1A_NS4_17SM75_U32x4_LDSM_NENS4_14SM90_TMA_STOREES1A_NS4_17SM90_U32x4_STSM_NENS4_39AutoVectorizingCopyWithAssumedAlignmentILi128EEEEEEvvEEEEvNT_6ParamsE,"ax",@progbits
	.align	128
.text._ZN7cutlass13device_kernelINS_4gemm6kernel13GemmUniversalIN4cute5tupleIJiiiiEEENS1_10collective13CollectiveMmaINS1_35MainloopSm100TmaUmmaWarpSpecializedILi3ELi2ELi4ENS5_IJNS4_1CILi2EEESB_NSA_ILi1EEEEEEEENS5_IJNSA_ILi64EEESF_NSA_ILi32EEEEEENS_10tfloat32_tENS5_IJlSC_lEEESI_SJ_NS4_8TiledMMAINS4_8MMA_AtomIJNS4_17SM100_MMA_TF32_SSISI_SI_fLi64ELi64ELNS4_4UMMA5MajorE0ELSO_0ELNSN_7ScaleInE0ELSP_0EEEEEENS4_6LayoutINS5_IJSC_SC_SC_EEENS5_IJNSA_ILi0EEESU_SU_EEEEENS5_IJNS4_10UnderscoreESX_SX_EEEEENS4_23SM90_TMA_LOAD_MULTICASTENS4_14ComposedLayoutINS4_7SwizzleILi3ELi4ELi3EEENS4_18smem_ptr_flag_bitsILi32EEENSS_INS5_IJNSA_ILi8EEESG_EEENS5_IJSG_SC_EEEEEEEvNS4_8identityES10_S1A_vS1B_EENS_8epilogue10collective18CollectiveEpilogueINS1D_23Sm100TmaWarpSpecializedILi3ELi2ELi16ELb1ELb0EEEJSH_NS5_IJNSS_ISF_SC_EENSS_ISG_SC_EEEEESI_SJ_SI_SJ_NS1D_6fusion15FusionCallbacksIS1H_NS1L_17LinearCombinationISI_fSI_fLNS_15FloatRoundStyleE2EEESH_S1K_JEEENS4_5SM1004TMEM4LOAD26SM100_TMEM_LOAD_16dp128b8xENS4_13SM90_TMA_LOADES1A_NS4_17SM75_U32x4_LDSM_NENS4_14SM90_TMA_STOREES1A_NS4_17SM90_U32x4_STSM_NENS4_39AutoVectorizingCopyWithAssumedAlignmentILi128EEEEEEvvEEEEvNT_6ParamsE:
        .type           _ZN7cutlass13device_kernelINS_4gemm6kernel13GemmUniversalIN4cute5tupleIJiiiiEEENS1_10collective13CollectiveMmaINS1_35MainloopSm100TmaUmmaWarpSpecializedILi3ELi2ELi4ENS5_IJNS4_1CILi2EEESB_NSA_ILi1EEEEEEEENS5_IJNSA_ILi64EEESF_NSA_ILi32EEEEEENS_10tfloat32_tENS5_IJlSC_lEEESI_SJ_NS4_8TiledMMAINS4_8MMA_AtomIJNS4_17SM100_MMA_TF32_SSISI_SI_fLi64ELi64ELNS4_4UMMA5MajorE0ELSO_0ELNSN_7ScaleInE0ELSP_0EEEEEENS4_6LayoutINS5_IJSC_SC_SC_EEENS5_IJNSA_ILi0EEESU_SU_EEEEENS5_IJNS4_10UnderscoreESX_SX_EEEEENS4_23SM90_TMA_LOAD_MULTICASTENS4_14ComposedLayoutINS4_7SwizzleILi3ELi4ELi3EEENS4_18smem_ptr_flag_bitsILi32EEENSS_INS5_IJNSA_ILi8EEESG_EEENS5_IJSG_SC_EEEEEEEvNS4_8identityES10_S1A_vS1B_EENS_8epilogue10collective18CollectiveEpilogueINS1D_23Sm100TmaWarpSpecializedILi3ELi2ELi16ELb1ELb0EEEJSH_NS5_IJNSS_ISF_SC_EENSS_ISG_SC_EEEEESI_SJ_SI_SJ_NS1D_6fusion15FusionCallbacksIS1H_NS1L_17LinearCombinationISI_fSI_fLNS_15FloatRoundStyleE2EEESH_S1K_JEEENS4_5SM1004TMEM4LOAD26SM100_TMEM_LOAD_16dp128b8xENS4_13SM90_TMA_LOADES1A_NS4_17SM75_U32x4_LDSM_NENS4_14SM90_TMA_STOREES1A_NS4_17SM90_U32x4_STSM_NENS4_39AutoVectorizingCopyWithAssumedAlignmentILi128EEEEEEvvEEEEvNT_6ParamsE,@function
        .size           _ZN7cutlass13device_kernelINS_4gemm6kernel13GemmUniversalIN4cute5tupleIJiiiiEEENS1_10collective13CollectiveMmaINS1_35MainloopSm100TmaUmmaWarpSpecializedILi3ELi2ELi4ENS5_IJNS4_1CILi2EEESB_NSA_ILi1EEEEEEEENS5_IJNSA_ILi64EEESF_NSA_ILi32EEEEEENS_10tfloat32_tENS5_IJlSC_lEEESI_SJ_NS4_8TiledMMAINS4_8MMA_AtomIJNS4_17SM100_MMA_TF32_SSISI_SI_fLi64ELi64ELNS4_4UMMA5MajorE0ELSO_0ELNSN_7ScaleInE0ELSP_0EEEEEENS4_6LayoutINS5_IJSC_SC_SC_EEENS5_IJNSA_ILi0EEESU_SU_EEEEENS5_IJNS4_10UnderscoreESX_SX_EEEEENS4_23SM90_TMA_LOAD_MULTICASTENS4_14ComposedLayoutINS4_7SwizzleILi3ELi4ELi3EEENS4_18smem_ptr_flag_bitsILi32EEENSS_INS5_IJNSA_ILi8EEESG_EEENS5_IJSG_SC_EEEEEEEvNS4_8identityES10_S1A_vS1B_EENS_8epilogue10collective18CollectiveEpilogueINS1D_23Sm100TmaWarpSpecializedILi3ELi2ELi16ELb1ELb0EEEJSH_NS5_IJNSS_ISF_SC_EENSS_ISG_SC_EEEEESI_SJ_SI_SJ_NS1D_6fusion15FusionCallbacksIS1H_NS1L_17LinearCombinationISI_fSI_fLNS_15FloatRoundStyleE2EEESH_S1K_JEEENS4_5SM1004TMEM4LOAD26SM100_TMEM_LOAD_16dp128b8xENS4_13SM90_TMA_LOADES1A_NS4_17SM75_U32x4_LDSM_NENS4_14SM90_TMA_STOREES1A_NS4_17SM90_U32x4_STSM_NENS4_39AutoVectorizingCopyWithAssumedAlignmentILi128EEEEEEvvEEEEvNT_6ParamsE,(.L_x_158 - _ZN7cutlass13device_kernelINS_4gemm6kernel13GemmUniversalIN4cute5tupleIJiiiiEEENS1_10collective13CollectiveMmaINS1_35MainloopSm100TmaUmmaWarpSpecializedILi3ELi2ELi4ENS5_IJNS4_1CILi2EEESB_NSA_ILi1EEEEEEEENS5_IJNSA_ILi64EEESF_NSA_ILi32EEEEEENS_10tfloat32_tENS5_IJlSC_lEEESI_SJ_NS4_8TiledMMAINS4_8MMA_AtomIJNS4_17SM100_MMA_TF32_SSISI_SI_fLi64ELi64ELNS4_4UMMA5MajorE0ELSO_0ELNSN_7ScaleInE0ELSP_0EEEEEENS4_6LayoutINS5_IJSC_SC_SC_EEENS5_IJNSA_ILi0EEESU_SU_EEEEENS5_IJNS4_10UnderscoreESX_SX_EEEEENS4_23SM90_TMA_LOAD_MULTICASTENS4_14ComposedLayoutINS4_7SwizzleILi3ELi4ELi3EEENS4_18smem_ptr_flag_bitsILi32EEENSS_INS5_IJNSA_ILi8EEESG_EEENS5_IJSG_SC_EEEEEEEvNS4_8identityES10_S1A_vS1B_EENS_8epilogue10collective18CollectiveEpilogueINS1D_23Sm100TmaWarpSpecializedILi3ELi2ELi16ELb1ELb0EEEJSH_NS5_IJNSS_ISF_SC_EENSS_ISG_SC_EEEEESI_SJ_SI_SJ_NS1D_6fusion15FusionCallbacksIS1H_NS1L_17LinearCombinationISI_fSI_fLNS_15FloatRoundStyleE2EEESH_S1K_JEEENS4_5SM1004TMEM4LOAD26SM100_TMEM_LOAD_16dp128b8xENS4_13SM90_TMA_LOADES1A_NS4_17SM75_U32x4_LDSM_NENS4_14SM90_TMA_STOREES1A_NS4_17SM90_U32x4_STSM_NENS4_39AutoVectorizingCopyWithAssumedAlignmentILi128EEEEEEvvEEEEvNT_6ParamsE)
        .other          _ZN7cutlass13device_kernelINS_4gemm6kernel13GemmUniversalIN4cute5tupleIJiiiiEEENS1_10collective13CollectiveMmaINS1_35MainloopSm100TmaUmmaWarpSpecializedILi3ELi2ELi4ENS5_IJNS4_1CILi2EEESB_NSA_ILi1EEEEEEEENS5_IJNSA_ILi64EEESF_NSA_ILi32EEEEEENS_10tfloat32_tENS5_IJlSC_lEEESI_SJ_NS4_8TiledMMAINS4_8MMA_AtomIJNS4_17SM100_MMA_TF32_SSISI_SI_fLi64ELi64ELNS4_4UMMA5MajorE0ELSO_0ELNSN_7ScaleInE0ELSP_0EEEEEENS4_6LayoutINS5_IJSC_SC_SC_EEENS5_IJNSA_ILi0EEESU_SU_EEEEENS5_IJNS4_10UnderscoreESX_SX_EEEEENS4_23SM90_TMA_LOAD_MULTICASTENS4_14ComposedLayoutINS4_7SwizzleILi3ELi4ELi3EEENS4_18smem_ptr_flag_bitsILi32EEENSS_INS5_IJNSA_ILi8EEESG_EEENS5_IJSG_SC_EEEEEEEvNS4_8identityES10_S1A_vS1B_EENS_8epilogue10collective18CollectiveEpilogueINS1D_23Sm100TmaWarpSpecializedILi3ELi2ELi16ELb1ELb0EEEJSH_NS5_IJNSS_ISF_SC_EENSS_ISG_SC_EEEEESI_SJ_SI_SJ_NS1D_6fusion15FusionCallbacksIS1H_NS1L_17LinearCombinationISI_fSI_fLNS_15FloatRoundStyleE2EEESH_S1K_JEEENS4_5SM1004TMEM4LOAD26SM100_TMEM_LOAD_16dp128b8xENS4_13SM90_TMA_LOADES1A_NS4_17SM75_U32x4_LDSM_NENS4_14SM90_TMA_STOREES1A_NS4_17SM90_U32x4_STSM_NENS4_39AutoVectorizingCopyWithAssumedAlignmentILi128EEEEEEvvEEEEvNT_6ParamsE,@"STO_CUDA_ENTRY STV_DEFAULT"
_ZN7cutlass13device_kernelINS_4gemm6kernel13GemmUniversalIN4cute5tupleIJiiiiEEENS1_10collective13CollectiveMmaINS1_35MainloopSm100TmaUmmaWarpSpecializedILi3ELi2ELi4ENS5_IJNS4_1CILi2EEESB_NSA_ILi1EEEEEEEENS5_IJNSA_ILi64EEESF_NSA_ILi32EEEEEENS_10tfloat32_tENS5_IJlSC_lEEESI_SJ_NS4_8TiledMMAINS4_8MMA_AtomIJNS4_17SM100_MMA_TF32_SSISI_SI_fLi64ELi64ELNS4_4UMMA5MajorE0ELSO_0ELNSN_7ScaleInE0ELSP_0EEEEEENS4_6LayoutINS5_IJSC_SC_SC_EEENS5_IJNSA_ILi0EEESU_SU_EEEEENS5_IJNS4_10UnderscoreESX_SX_EEEEENS4_23SM90_TMA_LOAD_MULTICASTENS4_14ComposedLayoutINS4_7SwizzleILi3ELi4ELi3EEENS4_18smem_ptr_flag_bitsILi32EEENSS_INS5_IJNSA_ILi8EEESG_EEENS5_IJSG_SC_EEEEEEEvNS4_8identityES10_S1A_vS1B_EENS_8epilogue10collective18CollectiveEpilogueINS1D_23Sm100TmaWarpSpecializedILi3ELi2ELi16ELb1ELb0EEEJSH_NS5_IJNSS_ISF_SC_EENSS_ISG_SC_EEEEESI_SJ_SI_SJ_NS1D_6fusion15FusionCallbacksIS1H_NS1L_17LinearCombinationISI_fSI_fLNS_15FloatRoundStyleE2EEESH_S1K_JEEENS4_5SM1004TMEM4LOAD26SM100_TMEM_LOAD_16dp128b8xENS4_13SM90_TMA_LOADES1A_NS4_17SM75_U32x4_LDSM_NENS4_14SM90_TMA_STOREES1A_NS4_17SM90_U32x4_STSM_NENS4_39AutoVectorizingCopyWithAssumedAlignmentILi128EEEEEEvvEEEEvNT_6ParamsE:
[----:B------:R-:W1:Y:S01]  /*0000*/  LDC R1, c[0x0][0x37c] ;  /* 0x0000df00ff017b82 */ /* 0x000e620000000800 */
[----:B------:R-:W2:Y:S01]  /*0010*/  S2R R64, SR_TID.X ;  /* 0x0000000000407919 */ /* 0x000ea20000002100 */
[----:B------:R-:W3:Y:S01]  /*0020*/  LDCU.64 UR8, c[0x0][0x890] ;  /* 0x00011200ff0877ac */ /* 0x000ee20008000a00 */
[----:B------:R-:W-:Y:S02]  /*0030*/  PRMT R53, RZ, 0x7610, R53 ;  /* 0x00007610ff357816 */ /* 0x000fe40000000035 */
[----:B------:R-:W-:Y:S01]  /*0040*/  ELECT P3, URZ, PT ;  /* 0x0000000000ff782f */ /* 0x000fe20003860000 */
[----:B---3--:R-:W-:-:S04]  /*0050*/  UISETP.NE.U32.AND UP0, UPT, UR8, URZ, UPT ;  /* 0x000000ff0800728c */ /* 0x008fc8000bf05070 */
[----:B------:R-:W-:Y:S01]  /*0060*/  UISETP.NE.AND.EX UP0, UPT, UR9, URZ, UPT, UP0 ;  /* 0x000000ff0900728c */ /* 0x000fe2000bf05300 */
[----:B--2---:R-:W-:-:S05]  /*0070*/  SHF.R.U32.HI R54, RZ, 0x5, R64 ;  /* 0x00000005ff367819 */ /* 0x004fca0000011640 */
[----:B------:R-:W2:Y:S02]  /*0080*/  SHFL.IDX PT, R0, R54, RZ, 0x1f ;  /* 0x00001fff36007589 */ /* 0x000ea400000e0000 */
[----:B--2---:R-:W-:Y:S01]  /*0090*/  R2UR UR22, R0 ;  /* 0x00000000001672ca */ /* 0x004fe200000e0000 */
[----:B-1----:R-:W-:-:S14]  /*00a0*/  BRA.U UP0, `(.L_x_0) ;  /* 0x0000000100307547 */ /* 0x002fdc000b800000 */
[----:B------:R-:W1:Y:S02]  /*00b0*/  LDCU.64 UR4, c[0x0][0x888] ;  /* 0x00011100ff0477ac */ /* 0x000e640008000a00 */
[----:B-1----:R-:W-:-:S04]  /*00c0*/  UISETP.NE.U32.AND UP0, UPT, UR4, URZ, UPT ;  /* 0x000000ff0400728c */ /* 0x002fc8000bf05070 */
[----:B------:R-:W-:-:S09]  /*00d0*/  UISETP.NE.AND.EX UP0, UPT, UR5, URZ, UPT, UP0 ;  /* 0x000000ff0500728c */ /* 0x000fd2000bf05300 */
[----:B------:R-:W-:Y:S05]  /*00e0*/  BRA.U !UP0, `(.L_x_1) ;  /* 0x0000000108147547 */ /* 0x000fea000b800000 */
[----:B------:R-:W1:Y:S01]  /*00f0*/  LDC.64 R26, c[0x0][0x888] ;  /* 0x00022200ff1a7b82 */ /* 0x000e620000000a00 */
[----:B------:R-:W1:Y:S02]  /*0100*/  LDCU.64 UR4, c[0x0][0x358] ;  /* 0x00006b00ff0477ac */ /* 0x000e640008000a00 */
[----:B-1----:R1:W5:Y:S01]  /*0110*/  LDG.E R26, desc[UR4][R26.64] ;  /* 0x000000041a1a7981 */ /* 0x002362000c1e1900 */
[----:B------:R-:W-:Y:S01]  /*0120*/  HFMA2 R53, -RZ, RZ, 0, 5.9604644775390625e-08 ;  /* 0x00000001ff357431 */ /* 0x000fe200000001ff */
[----:B------:R-:W-:Y:S05]  /*0130*/  BRA `(.L_x_0) ;  /* 0x00000000000c7947 */ /* 0x000fea0003800000 */
.L_x_1:
[----:B------:R-:W1:Y:S01]  /*0140*/  LDCU UR4, c[0x0][0x880] ;  /* 0x00011000ff0477ac */ /* 0x000e620008000800 */
[----:B------:R-:W-:Y:S01]  /*0150*/  HFMA2 R53, -RZ, RZ, 0, 5.9604644775390625e-08 ;  /* 0x00000001ff357431 */ /* 0x000fe200000001ff */
[----:B-1----:R-:W-:-:S07]  /*0160*/  MOV R26, UR4 ;  /* 0x00000004001a7c02 */ /* 0x002fce0008000f00 */
.L_x_0:
[----:B------:R-:W2:Y:S02]  /*0170*/  LDCU.64 UR4, c[0x0][0x8b0] ;  /* 0x00011600ff0477ac */ /* 0x000ea40008000a00 */
[----:B--2---:R-:W-:-:S04]  /*0180*/  UISETP.NE.U32.AND UP0, UPT, UR4, URZ, UPT ;  /* 0x000000ff0400728c */ /* 0x004fc8000bf05070 */
[----:B------:R-:W-:-:S09]  /*0190*/  UISETP.NE.AND.EX UP0, UPT, UR5, URZ, UPT, UP0 ;  /* 0x000000ff0500728c */ /* 0x000fd2000bf05300 */
[----:B------:R-:W-:Y:S05]  /*01a0*/  BRA.U UP0, `(.L_x_2) ;  /* 0x0000000100287547 */ /* 0x000fea000b800000 */
[----:B------:R-:W2:Y:S02]  /*01b0*/  LDCU.64 UR4, c[0x0][0x8a8] ;  /* 0x00011500ff0477ac */ /* 0x000ea40008000a00 */
[----:B--2---:R-:W-:-:S04]  /*01c0*/  UISETP.NE.U32.AND UP0, UPT, UR4, URZ, UPT ;  /* 0x000000ff0400728c */ /* 0x004fc8000bf05070 */
[----:B------:R-:W-:-:S09]  /*01d0*/  UISETP.NE.AND.EX UP0, UPT, UR5, URZ, UPT, UP0 ;  /* 0x000000ff0500728c */ /* 0x000fd2000bf05300 */
[----:B------:R-:W-:Y:S05]  /*01e0*/  BRA.U !UP0, `(.L_x_3) ;  /* 0x0000000108107547 */ /* 0x000fea000b800000 */
[----:B------:R-:W2:Y:S01]  /*01f0*/  LDC.64 R24, c[0x0][0x8a8] ;  /* 0x00022a00ff187b82 */ /* 0x000ea20000000a00 */
[----:B------:R-:W2:Y:S02]  /*0200*/  LDCU.64 UR4, c[0x0][0x358] ;  /* 0x00006b00ff0477ac */ /* 0x000ea40008000a00 */
[----:B--2---:R2:W5:Y:S01]  /*0210*/  LDG.E R24, desc[UR4][R24.64] ;  /* 0x0000000418187981 */ /* 0x004562000c1e1900 */
[----:B------:R-:W-:Y:S05]  /*0220*/  BRA `(.L_x_2) ;  /* 0x0000000000087947 */ /* 0x000fea0003800000 */
.L_x_3:
[----:B------:R-:W2:Y:S02]  /*0230*/  LDCU UR4, c[0x0][0x8a0] ;  /* 0x00011400ff0477ac */ /* 0x000ea40008000800 */
[----:B--2---:R-:W-:Y:S02]  /*0240*/  MOV R24, UR4 ;  /* 0x0000000400187c02 */ /* 0x004fe40008000f00 */
.L_x_2:
[----:B------:R-:W-:Y:S01]  /*0250*/  IMAD.U32 R0, RZ, RZ, UR22 ;  /* 0x00000016ff007e24 */ /* 0x000fe2000f8e00ff */
[----:B------:R-:W-:Y:S04]  /*0260*/  BSSY.RECONVERGENT B0, `(.L_x_4) ;  /* 0x000000c000007945 */ /* 0x000fe80003800200 */
[C---:B------:R-:W-:Y:S02]  /*0270*/  ISETP.NE.OR P1, PT, R0.reuse, 0x1, !P3 ;  /* 0x000000010000780c */ /* 0x040fe40005f25670 */
[----:B------:R-:W-:-:S11]  /*0280*/  ISETP.NE.OR P0, PT, R0, 0x3, !P3 ;  /* 0x000000030000780c */ /* 0x000fd60005f05670 */
[----:B------:R-:W-:Y:S05]  /*0290*/  @P1 BRA `(.L_x_5) ;  /* 0x0000000000201947 */ /* 0x000fea0003800000 */
[----:B------:R-:W3:Y:S02]  /*02a0*/  LDCU.64 UR4, c[0x0][0x348] ;  /* 0x00006900ff0477ac */ /* 0x000ee40008000a00 */
[----:B---3--:R-:W-:Y:S02]  /*02b0*/  UIADD3 UR6, UP1, UPT, UR4, 0x80, URZ ;  /* 0x0000008004067890 */ /* 0x008fe4000ff3e0ff */
[----:B------:R-:W-:Y:S02]  /*02c0*/  UIADD3 UR4, UP0, UPT, UR4, 0x180, URZ ;  /* 0x0000018004047890 */ /* 0x000fe4000ff1e0ff */
[----:B------:R-:W-:Y:S02]  /*02d0*/  UIADD3.X UR7, UPT, UPT, URZ, UR5, URZ, UP1, !UPT ;  /* 0x00000005ff077290 */ /* 0x000fe40008ffe4ff */
[----:B------:R-:W-:-:S07]  /*02e0*/  UIADD3.X UR5, UPT, UPT, URZ, UR5, URZ, UP0, !UPT ;  /* 0x00000005ff057290 */ /* 0x000fce00087fe4ff */
[----:B------:R3:W-:Y:S02]  /*02f0*/  UTMACCTL.PF [UR6] ;  /* 0x00000000060079b9 */ /* 0x0007e40008040000 */
[----:B------:R3:W-:Y:S02]  /*0300*/  UTMACCTL.PF [UR4] ;  /* 0x00000000040079b9 */ /* 0x0007e40008040000 */
[----:B---3--:R-:W-:Y:S01]  /*0310*/  NOP ;  /* 0x0000000000007918 */ /* 0x008fe20000000000 */
.L_x_5:
[----:B------:R-:W-:Y:S05]  /*0320*/  BSYNC.RECONVERGENT B0 ;  /* 0x0000000000007941 */ /* 0x000fea0003800200 */
.L_x_4:
[----:B------:R-:W-:Y:S04]  /*0330*/  BSSY.RECONVERGENT B0, `(.L_x_6) ;  /* 0x000000a000007945 */ /* 0x000fe80003800200 */
        /* <DEDUP_REMOVED lines=9> */
.L_x_7:
[----:B------:R-:W-:Y:S05]  /*03d0*/  BSYNC.RECONVERGENT B0 ;  /* 0x0000000000007941 */ /* 0x000fea0003800200 */
.L_x_6:
[----:B------:R-:W3:Y:S01]  /*03e0*/  LDCU.64 UR4, c[0x0][0x888] ;  /* 0x00011100ff0477ac */ /* 0x000ee20008000a00 */
[----:B------:R-:W-:Y:S02]  /*03f0*/  UISETP.EQ.U32.AND UP1, UPT, UR8, URZ, UPT ;  /* 0x000000ff0800728c */ /* 0x000fe4000bf22070 */
[----:B------:R-:W-:Y:S02]  /*0400*/  UPLOP3.LUT UP3, UPT, UPT, UPT, UPT, 0x80, 0x8 ;  /* 0x000000000008789c */ /* 0x000fe40003f6f070 */
[----:B---3--:R-:W-:-:S04]  /*0410*/  UISETP.NE.U32.AND UP0, UPT, UR4, URZ, UPT ;  /* 0x000000ff0400728c */ /* 0x008fc8000bf05070 */
[----:B------:R-:W-:-:S04]  /*0420*/  UISETP.NE.AND.EX UP0, UPT, UR5, URZ, UPT, UP0 ;  /* 0x000000ff0500728c */ /* 0x000fc8000bf05300 */
[----:B------:R-:W-:-:S04]  /*0430*/  UISETP.EQ.OR.EX UP2, UPT, UR9, URZ, !UP0, UP1 ;  /* 0x000000ff0900728c */ /* 0x000fc8000c742710 */
[----:B------:R-:W-:-:S06]  /*0440*/  UP2UR UR4, UPR, URZ, 0x4 ;  /* 0x00000004ff047883 */ /* 0x000fcc0008000000 */
[----:B------:R-:W-:Y:S01]  /*0450*/  MOV R57, UR4 ;  /* 0x0000000400397c02 */ /* 0x000fe20008000f00 */
[----:B------:R-:W-:Y:S06]  /*0460*/  BRA.U !UP2, `(.L_x_8) ;  /* 0x000000010a207547 */ /* 0x000fec000b800000 */
[----:B------:R-:W-:Y:S01]  /*0470*/  UISETP.NE.U32.AND UP1, UPT, UR8, URZ, UPT ;  /* 0x000000ff0800728c */ /* 0x000fe2000bf25070 */
[----:B-----5:R-:W-:Y:S01]  /*0480*/  FSETP.NEU.AND P0, PT, R26, RZ, PT ;  /* 0x000000ff1a00720b */ /* 0x020fe20003f0d000 */
[----:B------:R-:W-:Y:S02]  /*0490*/  USEL UR4, URZ, 0xffffffff, UP0 ;  /* 0xffffffffff047887 */ /* 0x000fe40008000000 */
[----:B------:R-:W-:-:S10]  /*04a0*/  UISETP.NE.AND.EX UP1, UPT, UR9, URZ, UPT, UP1 ;  /* 0x000000ff0900728c */ /* 0x000fd4000bf25310 */
[----:B------:R-:W-:Y:S01]  /*04b0*/  VOTEU.ANY UP0, P0 ;  /* 0x0000000000ff7886 */ /* 0x000fe20000000100 */
[----:B------:R-:W-:-:S04]  /*04c0*/  @!UP1 USEL UR4, URZ, 0xffffffff, UP0 ;  /* 0xffffffffff049887 */ /* 0x000fc80008000000 */
[----:B------:R-:W-:-:S04]  /*04d0*/  ULOP3.LUT UR4, UR4, 0x1, URZ, 0xc0, !UPT ;  /* 0x0000000104047892 */ /* 0x000fc8000f8ec0ff */
[----:B------:R-:W-:-:S11]  /*04e0*/  UISETP.NE.U32.AND UP3, UPT, UR4, 0x1, UPT ;  /* 0x000000010400788c */ /* 0x000fd6000bf65070 */
.L_x_8:
[----:B------:R-:W3:Y:S01]  /*04f0*/  SHFL.IDX PT, R2, R54, RZ, 0x1f ;  /* 0x00001fff36027589 */ /* 0x000ee200000e0000 */
[----:B------:R-:W-:-:S04]  /*0500*/  UISETP.NE.AND UP0, UPT, UR22, 0x2, UPT ;  /* 0x000000021600788c */ /* 0x000fc8000bf05270 */
[----:B------:R-:W-:Y:S01]  /*0510*/  USEL UR33, URZ, 0x1, UP0 ;  /* 0x00000001ff217887 */ /* 0x000fe20008000000 */
[----:B---3--:R-:W-:-:S13]  /*0520*/  ISETP.NE.AND P0, PT, R2, RZ, PT ;  /* 0x000000ff0200720c */ /* 0x008fda0003f05270 */
[----:B------:R-:W-:Y:S05]  /*0530*/  @P0 BRA `(.L_x_9) ;  /* 0x0000000000500947 */ /* 0x000fea0003800000 */
[----:B------:R-:W3:Y:S01]  /*0540*/  S2UR UR4, SR_CgaCtaId ;  /* 0x00000000000479c3 */ /* 0x000ee20000008800 */
[----:B------:R-:W-:Y:S01]  /*0550*/  UMOV UR5, 0x400 ;  /* 0x0000040000057882 */ /* 0x000fe20000000000 */
[----:B------:R-:W-:Y:S01]  /*0560*/  UMOV UR8, 0x1 ;  /* 0x0000000100087882 */ /* 0x000fe20000000000 */
[----:B------:R-:W-:Y:S01]  /*0570*/  UMOV UR6, 0x3 ;  /* 0x0000000300067882 */ /* 0x000fe20000000000 */
[----:B------:R-:W-:-:S04]  /*0580*/  UIADD3 UR8, UPT, UPT, -UR8, 0x100000, URZ ;  /* 0x0010000008087890 */ /* 0x000fc8000fffe1ff */
[----:B------:R-:W-:Y:S02]  /*0590*/  USHF.L.U32 UR9, UR8, 0xb, URZ ;  /* 0x0000000b08097899 */ /* 0x000fe400080006ff */
[----:B------:R-:W-:Y:S02]  /*05a0*/  USHF.L.U32 UR8, UR8, 0x1, URZ ;  /* 0x0000000108087899 */ /* 0x000fe400080006ff */
[----:B------:R-:W-:-:S04]  /*05b0*/  UIADD3 UR6, UPT, UPT, -UR6, 0x100000, URZ ;  /* 0x0010000006067890 */ /* 0x000fc8000fffe1ff */
[----:B------:R-:W-:Y:S02]  /*05c0*/  USHF.L.U32 UR7, UR6, 0xb, URZ ;  /* 0x0000000b06077899 */ /* 0x000fe400080006ff */
[----:B------:R-:W-:Y:S01]  /*05d0*/  USHF.L.U32 UR6, UR6, 0x1, URZ ;  /* 0x0000000106067899 */ /* 0x000fe200080006ff */
[----:B------:R-:W-:Y:S01]  /*05e0*/  ELECT P0, URZ, PT ;  /* 0x0000000000ff782f */ /* 0x000fe20003800000 */
[----:B---3--:R-:W-:Y:S01]  /*05f0*/  ULEA UR4, UR4, UR5, 0x18 ;  /* 0x0000000504047291 */ /* 0x008fe2000f8ec0ff */
[----:B------:R-:W3:Y:S11]  /*0600*/  FENCE.VIEW.ASYNC.S ;  /* 0x00000000000073c6 */ /* 0x000ef60000000000 */
[----:B---3--:R3:W4:Y:S01]  /*0610*/  SYNCS.EXCH.64 URZ, [UR4], UR8 ;  /* 0x0000000804ff75b2 */ /* 0x0087220008000100 */
[----:B------:R3:W1:Y:S01]  /*0620*/  SYNCS.EXCH.64 URZ, [UR4+0x18], UR6 ;  /* 0x0000180604ff75b2 */ /* 0x0006620008000100 */
[----:B------:R3:W1:Y:S01]  /*0630*/  SYNCS.EXCH.64 URZ, [UR4+0x8], UR8 ;  /* 0x0000080804ff75b2 */ /* 0x0006620008000100 */
[----:B------:R3:W1:Y:S01]  /*0640*/  SYNCS.EXCH.64 URZ, [UR4+0x20], UR6 ;  /* 0x0000200604ff75b2 */ /* 0x0006620008000100 */
[----:B------:R3:W1:Y:S01]  /*0650*/  SYNCS.EXCH.64 URZ, [UR4+0x10], UR8 ;  /* 0x0000100804ff75b2 */ /* 0x0006620008000100 */
[----:B------:R3:W1:Y:S01]  /*0660*/  SYNCS.EXCH.64 URZ, [UR4+0x28], UR6 ;  /* 0x0000280604ff75b2 */ /* 0x0006620008000100 */
[----:B------:R-:W-:Y:S01]  /*0670*/  NOP ;  /* 0x0000000000007918 */ /* 0x000fe20000000000 */
.L_x_9:
[----:B------:R-:W2:Y:S01]  /*0680*/  SHFL.IDX PT, R2, R54, RZ, 0x1f ;  /* 0x00001fff36027589 */ /* 0x000ea200000e0000 */
[----:B------:R-:W-:Y:S01]  /*0690*/  NOP ;  /* 0x0000000000007918 */ /* 0x000fe20000000000 */
[----:B--2---:R-:W-:-:S13]  /*06a0*/  ISETP.NE.AND P0, PT, R2, 0x1, PT ;  /* 0x000000010200780c */ /* 0x004fda0003f05270 */
[----:B------:R-:W-:Y:S05]  /*06b0*/  @P0 BRA `(.L_x_10) ;  /* 0x0000000000500947 */ /* 0x000fea0003800000 */
[----:B---3--:R-:W2:Y:S01]  /*06c0*/  S2UR UR4, SR_CgaCtaId ;  /* 0x00000000000479c3 */ /* 0x008ea20000008800 */
        /* <DEDUP_REMOVED lines=10> */
[----:B--2---:R-:W-:Y:S01]  /*0770*/  ULEA UR4, UR4, UR5, 0x18 ;  /* 0x0000000504047291 */ /* 0x004fe2000f8ec0ff */
[----:B------:R-:W2:Y:S11]  /*0780*/  FENCE.VIEW.ASYNC.S ;  /* 0x00000000000073c6 */ /* 0x000eb60000000000 */
[----:B--2---:R2:W3:Y:S01]  /*0790*/  SYNCS.EXCH.64 URZ, [UR4+0x30], UR8 ;  /* 0x0000300804ff75b2 */ /* 0x0044e20008000100 */
[----:B------:R2:W1:Y:S01]  /*07a0*/  SYNCS.EXCH.64 URZ, [UR4+0x48], UR6 ;  /* 0x0000480604ff75b2 */ /* 0x0004620008000100 */
[----:B------:R2:W1:Y:S01]  /*07b0*/  SYNCS.EXCH.64 URZ, [UR4+0x38], UR8 ;  /* 0x0000380804ff75b2 */ /* 0x0004620008000100 */
[----:B------:R2:W1:Y:S01]  /*07c0*/  SYNCS.EXCH.64 URZ, [UR4+0x50], UR6 ;  /* 0x0000500604ff75b2 */ /* 0x0004620008000100 */
[----:B------:R2:W1:Y:S01]  /*07d0*/  SYNCS.EXCH.64 URZ, [UR4+0x40], UR8 ;  /* 0x0000400804ff75b2 */ /* 0x0004620008000100 */
[----:B------:R2:W1:Y:S01]  /*07e0*/  SYNCS.EXCH.64 URZ, [UR4+0x58], UR6 ;  /* 0x0000580604ff75b2 */ /* 0x0004620008000100 */
[----:B------:R-:W-:Y:S01]  /*07f0*/  NOP ;  /* 0x0000000000007918 */ /* 0x000fe20000000000 */
.L_x_10:
[----:B------:R-:W4:Y:S01]  /*0800*/  SHFL.IDX PT, R2, R54, RZ, 0x1f ;  /* 0x00001fff36027589 */ /* 0x000f2200000e0000 */
[----:B------:R-:W-:Y:S01]  /*0810*/  NOP ;  /* 0x0000000000007918 */ /* 0x000fe20000000000 */
[----:B----4-:R-:W-:-:S13]  /*0820*/  ISETP.NE.AND P0, PT, R2, 0x3, PT ;  /* 0x000000030200780c */ /* 0x010fda0003f05270 */
[----:B------:R-:W-:Y:S05]  /*0830*/  @P0 BRA `(.L_x_11) ;  /* 0x0000000000300947 */ /* 0x000fea0003800000 */
[----:B--23--:R-:W2:Y:S01]  /*0840*/  S2UR UR6, SR_CgaCtaId ;  /* 0x00000000000679c3 */ /* 0x00cea20000008800 */
[----:B------:R-:W-:Y:S01]  /*0850*/  UMOV UR4, 0x400 ;  /* 0x0000040000047882 */ /* 0x000fe20000000000 */
[----:B------:R-:W-:Y:S01]  /*0860*/  UMOV UR5, 0x20 ;  /* 0x0000002000057882 */ /* 0x000fe20000000000 */
[----:B------:R-:W-:Y:S01]  /*0870*/  ELECT P0, URZ, PT ;  /* 0x0000000000ff782f */ /* 0x000fe20003800000 */
[----:B--2---:R-:W-:Y:S02]  /*0880*/  ULEA UR6, UR6, UR4, 0x18 ;  /* 0x0000000406067291 */ /* 0x004fe4000f8ec0ff */
[----:B------:R-:W-:-:S04]  /*0890*/  UIADD3 UR4, UPT, UPT, -UR5, 0x100000, URZ ;  /* 0x0010000005047890 */ /* 0x000fc8000fffe1ff */
[----:B------:R-:W-:Y:S02]  /*08a0*/  USHF.L.U32 UR5, UR4, 0xb, URZ ;  /* 0x0000000b04057899 */ /* 0x000fe400080006ff */
[----:B------:R-:W-:Y:S01]  /*08b0*/  USHF.L.U32 UR4, UR4, 0x1, URZ ;  /* 0x0000000104047899 */ /* 0x000fe200080006ff */
[----:B------:R-:W2:Y:S11]  /*08c0*/  FENCE.VIEW.ASYNC.S ;  /* 0x00000000000073c6 */ /* 0x000eb60000000000 */
[----:B--2---:R4:W2:Y:S01]  /*08d0*/  SYNCS.EXCH.64 URZ, [UR6+0x60], UR4 ;  /* 0x0000600406ff75b2 */ /* 0x0048a20008000100 */
[----:B------:R4:W3:Y:S02]  /*08e0*/  SYNCS.EXCH.64 URZ, [UR6+0x68], UR4 ;  /* 0x0000680406ff75b2 */ /* 0x0008e40008000100 */
[----:B----4-:R-:W-:Y:S01]  /*08f0*/  NOP ;  /* 0x0000000000007918 */ /* 0x010fe20000000000 */
.L_x_11:
[----:B------:R-:W4:Y:S01]  /*0900*/  SHFL.IDX PT, R2, R54, RZ, 0x1f ;  /* 0x00001fff36027589 */ /* 0x000f2200000e0000 */
[----:B------:R-:W-:Y:S01]  /*0910*/  NOP ;  /* 0x0000000000007918 */ /* 0x000fe20000000000 */
[----:B----4-:R-:W-:-:S13]  /*0920*/  ISETP.NE.AND P0, PT, R2, 0x4, PT ;  /* 0x000000040200780c */ /* 0x010fda0003f05270 */
[----:B------:R-:W-:Y:S05]  /*0930*/  @P0 BRA `(.L_x_12) ;  /* 0x00000000004c0947 */ /* 0x000fea0003800000 */
[----:B--23--:R-:W2:Y:S01]  /*0940*/  S2UR UR6, SR_CgaCtaId ;  /* 0x00000000000679c3 */ /* 0x00cea20000008800 */
[----:B------:R-:W-:Y:S01]  /*0950*/  UMOV UR4, 0x3a0 ;  /* 0x000003a000047882 */ /* 0x000fe20000000000 */
[----:B------:R-:W-:Y:S01]  /*0960*/  UMOV UR5, 0x400 ;  /* 0x0000040000057882 */ /* 0x000fe20000000000 */
[----:B------:R-:W-:Y:S01]  /*0970*/  USEL UR4, UR4, 0x320, UP3 ;  /* 0x0000032004047887 */ /* 0x000fe20009800000 */
[----:B------:R-:W-:Y:S01]  /*0980*/  UMOV UR8, 0x1 ;  /* 0x0000000100087882 */ /* 0x000fe20000000000 */
[----:B------:R-:W-:Y:S01]  /*0990*/  ELECT P0, URZ, PT ;  /* 0x0000000000ff782f */ /* 0x000fe20003800000 */
[----:B------:R-:W-:-:S04]  /*09a0*/  UIADD3 UR8, UPT, UPT, -UR8, 0x100000, URZ ;  /* 0x0010000008087890 */ /* 0x000fc8000fffe1ff */
[----:B------:R-:W-:Y:S02]  /*09b0*/  USHF.L.U32 UR9, UR8, 0xb, URZ ;  /* 0x0000000b08097899 */ /* 0x000fe400080006ff */
[----:B------:R-:W-:Y:S02]  /*09c0*/  USHF.L.U32 UR8, UR8, 0x1, URZ ;  /* 0x0000000108087899 */ /* 0x000fe400080006ff */
[----:B--2---:R-:W-:Y:S02]  /*09d0*/  ULEA UR6, UR6, UR5, 0x18 ;  /* 0x0000000506067291 */ /* 0x004fe4000f8ec0ff */
[----:B------:R-:W-:-:S04]  /*09e0*/  UIADD3 UR4, UPT, UPT, -UR4, 0x100000, URZ ;  /* 0x0010000004047890 */ /* 0x000fc8000fffe1ff */
[----:B------:R-:W-:Y:S02]  /*09f0*/  USHF.L.U32 UR5, UR4, 0xb, URZ ;  /* 0x0000000b04057899 */ /* 0x000fe400080006ff */
[----:B------:R-:W-:Y:S01]  /*0a00*/  USHF.L.U32 UR4, UR4, 0x1, URZ ;  /* 0x0000000104047899 */ /* 0x000fe200080006ff */
[----:B------:R-:W2:Y:S03]  /*0a10*/  FENCE.VIEW.ASYNC.S ;  /* 0x00000000000073c6 */ /* 0x000ea60000000000 */
[----:B--2---:R4:W2:Y:S08]  /*0a20*/  SYNCS.EXCH.64 URZ, [UR6+0x70], UR8 ;  /* 0x0000700806ff75b2 */ /* 0x0048b00008000100 */
[----:B------:R4:W3:Y:S01]  /*0a30*/  SYNCS.EXCH.64 URZ, [UR6+0x80], UR4 ;  /* 0x0000800406ff75b2 */ /* 0x0008e20008000100 */
[----:B------:R4:W1:Y:S01]  /*0a40*/  SYNCS.EXCH.64 URZ, [UR6+0x78], UR8 ;  /* 0x0000780806ff75b2 */ /* 0x0008620008000100 */
[----:B------:R4:W1:Y:S02]  /*0a50*/  SYNCS.EXCH.64 URZ, [UR6+0x88], UR4 ;  /* 0x0000880406ff75b2 */ /* 0x0008640008000100 */
[----:B----4-:R-:W-:Y:S01]  /*0a60*/  NOP ;  /* 0x0000000000007918 */ /* 0x010fe20000000000 */
.L_x_12:
[----:B------:R-:W4:Y:S01]  /*0a70*/  SHFL.IDX PT, R2, R54, RZ, 0x1f ;  /* 0x00001fff36027589 */ /* 0x000f2200000e0000 */
[----:B------:R-:W-:Y:S01]  /*0a80*/  NOP ;  /* 0x0000000000007918 */ /* 0x000fe20000000000 */
[----:B----4-:R-:W-:-:S13]  /*0a90*/  ISETP.NE.AND P0, PT, R2, 0x5, PT ;  /* 0x000000050200780c */ /* 0x010fda0003f05270 */
[----:B------:R-:W-:Y:S05]  /*0aa0*/  @P0 BRA `(.L_x_13) ;  /* 0x0000000000580947 */ /* 0x000fea0003800000 */
[----:B--23--:R-:W2:Y:S01]  /*0ab0*/  S2UR UR4, SR_CgaCtaId ;  /* 0x00000000000479c3 */ /* 0x00cea20000008800 */
        /* <DEDUP_REMOVED lines=12> */
[----:B--2---:R4:W2:Y:S01]  /*0b80*/  SYNCS.EXCH.64 URZ, [UR4+0x90], UR8 ;  /* 0x0000900804ff75b2 */ /* 0x0048a20008000100 */
[----:B------:R4:W3:Y:S01]  /*0b90*/  SYNCS.EXCH.64 URZ, [UR4+0xb0], UR6 ;  /* 0x0000b00604ff75b2 */ /* 0x0008e20008000100 */
[----:B------:R4:W1:Y:S01]  /*0ba0*/  SYNCS.EXCH.64 URZ, [UR4+0x98], UR8 ;  /* 0x0000980804ff75b2 */ /* 0x0008620008000100 */
[----:B------:R4:W1:Y:S01]  /*0bb0*/  SYNCS.EXCH.64 URZ, [UR4+0xb8], UR6 ;  /* 0x0000b80604ff75b2 */ /* 0x0008620008000100 */
[----:B------:R4:W1:Y:S01]  /*0bc0*/  SYNCS.EXCH.64 URZ, [UR4+0xa0], UR8 ;  /* 0x0000a00804ff75b2 */ /* 0x0008620008000100 */
[----:B------:R4:W1:Y:S01]  /*0bd0*/  SYNCS.EXCH.64 URZ, [UR4+0xc0], UR6 ;  /* 0x0000c00604ff75b2 */ /* 0x0008620008000100 */
[----:B------:R4:W1:Y:S01]  /*0be0*/  SYNCS.EXCH.64 URZ, [UR4+0xa8], UR8 ;  /* 0x0000a80804ff75b2 */ /* 0x0008620008000100 */
[----:B------:R4:W1:Y:S02]  /*0bf0*/  SYNCS.EXCH.64 URZ, [UR4+0xc8], UR6 ;  /* 0x0000c80604ff75b2 */ /* 0x0008640008000100 */
[----:B----4-:R-:W-:Y:S01]  /*0c00*/  NOP ;  /* 0x0000000000007918 */ /* 0x010fe20000000000 */
.L_x_13:
[----:B------:R-:W4:Y:S01]  /*0c10*/  SHFL.IDX PT, R2, R54, RZ, 0x1f ;  /* 0x00001fff36027589 */ /* 0x000f2200000e0000 */
[----:B------:R-:W1:Y:S01]  /*0c20*/  S2UR UR54, SR_CgaCtaId ;  /* 0x00000000003679c3 */ /* 0x000e620000008800 */
[----:B------:R-:W-:Y:S01]  /*0c30*/  NOP ;  /* 0x0000000000007918 */ /* 0x000fe20000000000 */
[----:B----4-:R-:W-:-:S13]  /*0c40*/  ISETP.NE.AND P0, PT, R2, 0x3, PT ;  /* 0x000000030200780c */ /* 0x010fda0003f05270 */
[----:B-1----:R-:W-:Y:S05]  /*0c50*/  @P0 BRA `(.L_x_14) ;  /* 0x0000000000340947 */ /* 0x002fea0003800000 */
[----:B--23--:R-:W-:Y:S01]  /*0c60*/  UMOV UR4, 0x400 ;  /* 0x0000040000047882 */ /* 0x00cfe20000000000 */
[----:B------:R-:W-:Y:S01]  /*0c70*/  UMOV UR6, 0x20 ;  /* 0x0000002000067882 */ /* 0x000fe20000000000 */
[----:B------:R-:W-:Y:S02]  /*0c80*/  ULEA UR4, UR54, UR4, 0x18 ;  /* 0x0000000436047291 */ /* 0x000fe4000f8ec0ff */
[----:B------:R-:W-:-:S04]  /*0c90*/  UIADD3 UR6, UPT, UPT, -UR6, 0x100000, URZ ;  /* 0x0010000006067890 */ /* 0x000fc8000fffe1ff */
[----:B------:R-:W-:Y:S02]  /*0ca0*/  USHF.L.U32 UR7, UR6, 0xb, URZ ;  /* 0x0000000b06077899 */ /* 0x000fe400080006ff */
[----:B------:R-:W-:Y:S01]  /*0cb0*/  USHF.L.U32 UR6, UR6, 0x1, URZ ;  /* 0x0000000106067899 */ /* 0x000fe200080006ff */
[----:B------:R-:W-:Y:S01]  /*0cc0*/  ELECT P0, URZ, PT ;  /* 0x0000000000ff782f */ /* 0x000fe20003800000 */
[----:B------:R-:W1:Y:S10]  /*0cd0*/  FENCE.VIEW.ASYNC.S ;  /* 0x00000000000073c6 */ /* 0x000e740000000000 */
[----:B-1----:R1:W4:Y:S01]  /*0ce0*/  SYNCS.EXCH.64 URZ, [UR4+0xd0], UR6 ;  /* 0x0000d00604ff75b2 */ /* 0x0023220008000100 */
[----:B------:R1:W2:Y:S01]  /*0cf0*/  SYNCS.EXCH.64 URZ, [UR4+0xe0], UR6 ;  /* 0x0000e00604ff75b2 */ /* 0x0002a20008000100 */
[----:B------:R1:W3:Y:S01]  /*0d00*/  SYNCS.EXCH.64 URZ, [UR4+0xd8], UR6 ;  /* 0x0000d80604ff75b2 */ /* 0x0002e20008000100 */
[----:B------:R1:W1:Y:S01]  /*0d10*/  SYNCS.EXCH.64 URZ, [UR4+0xe8], UR6 ;  /* 0x0000e80604ff75b2 */ /* 0x0002620008000100 */
[----:B------:R-:W-:Y:S01]  /*0d20*/  NOP ;  /* 0x0000000000007918 */ /* 0x000fe20000000000 */
.L_x_14:
[----:B-123--:R-:W1:Y:S01]  /*0d30*/  LDCU UR4, c[0x0][0x36c] ;  /* 0x00006d80ff0477ac */ /* 0x00ee620008000800 */
[----:B------:R-:W-:Y:S01]  /*0d40*/  ISETP.NE.OR P3, PT, R0, 0x2, !P3 ;  /* 0x000000020000780c */ /* 0x000fe20005f65670 */
[----:B------:R-:W-:Y:S01]  /*0d50*/  NOP ;  /* 0x0000000000007918 */ /* 0x000fe20000000000 */
[----:B------:R-:W-:Y:S01]  /*0d60*/  LOP3.LUT R0, R64, 0x1f, RZ, 0xc0, !PT ;  /* 0x0000001f40007812 */ /* 0x000fe200078ec0ff */
[----:B------:R-:W-:Y:S02]  /*0d70*/  UISETP.NE.AND UP4, UPT, UR22, URZ, UPT ;  /* 0x000000ff1600728c */ /* 0x000fe4000bf85270 */
[----:B-1----:R-:W-:-:S09]  /*0d80*/  UISETP.EQ.U32.AND UP5, UPT, UR4, 0x1, UPT ;  /* 0x000000010400788c */ /* 0x002fd2000bfa2070 */
[----:B------:R-:W-:Y:S05]  /*0d90*/  BRA.U !UP5, `(.L_x_15) ;  /* 0x000000010d087547 */ /* 0x000fea000b800000 */
[----:B----4-:R-:W-:Y:S01]  /*0da0*/  UCGABAR_ARV ;  /* 0x00000000000079c7 */ /* 0x010fe20008000000 */
[----:B------:R-:W-:Y:S05]  /*0db0*/  BRA `(.L_x_16) ;  /* 0x0000000000047947 */ /* 0x000fea0003800000 */
.L_x_15:
[----:B----4-:R-:W-:Y:S01]  /*0dc0*/  NOP ;  /* 0x0000000000007918 */ /* 0x010fe20000000000 */
.L_x_16:
[----:B------:R-:W1:Y:S01]  /*0dd0*/  S2UR UR29, SR_CTAID.X ;  /* 0x00000000001d79c3 */ /* 0x000e620000002500 */
[----:B------:R-:W-:-:S05]  /*0de0*/  CS2R.32 R56, SR_CgaSize ;  /* 0x0000000000387805 */ /* 0x000fca0000008a00 */
[----:B------:R-:W-:-:S05]  /*0df0*/  IMAD R56, R56, -0xa0, RZ ;  /* 0xffffff6038387824 */ /* 0x000fca00078e02ff */
[----:B------:R-:W-:-:S14]  /*0e00*/  R2UR UR5, R56 ;  /* 0x00000000380572ca */ /* 0x000fdc00000e0000 */
[----:B------:R-:W2:Y:S01]  /*0e10*/  LDCU UR5, c[0x0][UR5+0x2b0] ;  /* 0x00005600050577ac */ /* 0x000ea20008000800 */
[----:B------:R-:W-:-:S05]  /*0e20*/  CS2R.32 R56, SR_CgaSize ;  /* 0x0000000000387805 */ /* 0x000fca0000008a00 */
[----:B------:R-:W-:-:S05]  /*0e30*/  IMAD R56, R56, -0xa0, RZ ;  /* 0xffffff6038387824 */ /* 0x000fca00078e02ff */
[----:B------:R-:W-:-:S14]  /*0e40*/  R2UR UR4, R56 ;  /* 0x00000000380472ca */ /* 0x000fdc00000e0000 */
[----:B------:R-:W3:Y:S01]  /*0e50*/  LDCU UR4, c[0x0][UR4+0x2b4] ;  /* 0x00005680040477ac */ /* 0x000ee20008000800 */
[----:B------:R-:W4:Y:S01]  /*0e60*/  S2UR UR32, SR_CTAID.Y ;  /* 0x00000000002079c3 */ /* 0x000f220000002600 */
[----:B------:R-:W-:-:S05]  /*0e70*/  CS2R.32 R56, SR_CgaSize ;  /* 0x0000000000387805 */ /* 0x000fca0000008a00 */
[----:B------:R-:W-:-:S05]  /*0e80*/  IMAD R56, R56, -0xa0, RZ ;  /* 0xffffff6038387824 */ /* 0x000fca00078e02ff */
[----:B------:R-:W-:-:S14]  /*0e90*/  R2UR UR7, R56 ;  /* 0x00000000380772ca */ /* 0x000fdc00000e0000 */
[----:B------:R-:W3:Y:S01]  /*0ea0*/  LDCU UR7, c[0x0][UR7+0x2a0] ;  /* 0x00005400070777ac */ /* 0x000ee20008000800 */
[----:B------:R-:W-:-:S05]  /*0eb0*/  CS2R.32 R56, SR_CgaSize ;  /* 0x0000000000387805 */ /* 0x000fca0000008a00 */
[----:B------:R-:W-:-:S05]  /*0ec0*/  IMAD R56, R56, -0xa0, RZ ;  /* 0xffffff6038387824 */ /* 0x000fca00078e02ff */
[----:B------:R-:W-:-:S14]  /*0ed0*/  R2UR UR8, R56 ;  /* 0x00000000380872ca */ /* 0x000fdc00000e0000 */
[----:B------:R-:W3:Y:S01]  /*0ee0*/  LDCU UR8, c[0x0][UR8+0x2a4] ;  /* 0x00005480080877ac */ /* 0x000ee20008000800 */
[----:B------:R-:W-:Y:S02]  /*0ef0*/  ULOP3.LUT UR46, UR54, 0x1, URZ, 0xc0, !UPT ;  /* 0x00000001362e7892 */ /* 0x000fe4000f8ec0ff */
[----:B------:R-:W-:Y:S02]  /*0f00*/  USHF.R.U32.HI UR26, URZ, 0x1, UR54 ;  /* 0x00000001ff1a7899 */ /* 0x000fe40008011636 */
[----:B------:R-:W-:Y:S02]  /*0f10*/  UISETP.GT.U32.AND UP1, UPT, UR46, 0xffff, UPT ;  /* 0x0000ffff2e00788c */ /* 0x000fe4000bf24070 */
[----:B------:R-:W-:Y:S01]  /*0f20*/  USHF.L.U32 UR28, UR54, 0x9, URZ ;  /* 0x00000009361c7899 */ /* 0x000fe200080006ff */
[----:B-1----:R-:W-:Y:S01]  /*0f30*/  I2FP.F32.U32 R3, UR29 ;  /* 0x0000001d00037c45 */ /* 0x002fe20008201000 */
[----:B------:R-:W1:Y:S04]  /*0f40*/  LDCU UR23, c[0x0][0xb24] ;  /* 0x00016480ff1777ac */ /* 0x000e680008000800 */
[----:B--2---:R-:W-:Y:S01]  /*0f50*/  FMUL R3, R3, UR5 ;  /* 0x0000000503037c20 */ /* 0x004fe20008400000 */
[----:B------:R-:W2:Y:S01]  /*0f60*/  LDCU UR40, c[0x0][0xb24] ;  /* 0x00016480ff2877ac */ /* 0x000ea20008000800 */
[----:B----4-:R-:W-:Y:S01]  /*0f70*/  I2FP.F32.U32 R2, UR32 ;  /* 0x0000002000027c45 */ /* 0x010fe20008201000 */
[----:B------:R-:W4:Y:S03]  /*0f80*/  LDCU UR31, c[0x0][0xb30] ;  /* 0x00016600ff1f77ac */ /* 0x000f260008000800 */
[----:B------:R-:W1:Y:S01]  /*0f90*/  F2I.U32.TRUNC.NTZ R3, R3 ;  /* 0x0000000300037305 */ /* 0x000e62000020f000 */
[----:B---3--:R-:W-:Y:S01]  /*0fa0*/  FMUL R2, R2, UR4 ;  /* 0x0000000402027c20 */ /* 0x008fe20008400000 */
[----:B------:R-:W-:-:S02]  /*0fb0*/  ULOP3.LUT UR4, UR54, 0x2, URZ, 0xc0, !UPT ;  /* 0x0000000236047892 */ /* 0x000fc4000f8ec0ff */
[----:B------:R-:W-:Y:S02]  /*0fc0*/  USHF.L.U32 UR27, UR54, 0xa, URZ ;  /* 0x0000000a361b7899 */ /* 0x000fe400080006ff */
[----:B------:R-:W-:Y:S02]  /*0fd0*/  UISETP.GT.U32.AND UP0, UPT, UR4, 0xffff, UPT ;  /* 0x0000ffff0400788c */ /* 0x000fe4000bf04070 */
[----:B------:R-:W3:Y:S01]  /*0fe0*/  F2I.U32.TRUNC.NTZ R2, R2 ;  /* 0x0000000200027305 */ /* 0x000ee2000020f000 */
[----:B------:R-:W-:Y:S01]  /*0ff0*/  UMOV UR35, 0x5 ;  /* 0x0000000500237882 */ /* 0x000fe20000000000 */
[----:B------:R-:W-:Y:S02]  /*1000*/  USEL UR24, UR46, 0xffff, !UP1 ;  /* 0x0000ffff2e187887 */ /* 0x000fe4000c800000 */
[----:B------:R-:W-:Y:S01]  /*1010*/  USEL UR25, UR4, 0xffff, !UP0 ;  /* 0x0000ffff04197887 */ /* 0x000fe2000c000000 */
[----:B-1----:R-:W-:Y:S02]  /*1020*/  R2UR UR5, R3 ;  /* 0x00000000030572ca */ /* 0x002fe400000e0000 */
[----:B---3--:R-:W-:-:S02]  /*1030*/  R2UR UR6, R2 ;  /* 0x00000000020672ca */ /* 0x008fc400000e0000 */
[----:B------:R-:W-:-:S09]  /*1040*/  PRMT R2, RZ, 0x7610, R2 ;  /* 0x00007610ff027816 */ /* 0x000fd20000000002 */
[----:B------:R-:W-:-:S04]  /*1050*/  UIADD3 UR5, UPT, UPT, -UR5, URZ, URZ ;  /* 0x000000ff05057290 */ /* 0x000fc8000fffe1ff */
[----:B------:R-:W-:Y:S02]  /*1060*/  UIMAD UR5, UR7, UR5, UR29 ;  /* 0x00000005070572a4 */ /* 0x000fe4000f8e021d */
[----:B------:R-:W-:-:S04]  /*1070*/  UIADD3 UR4, UPT, UPT, -UR6, URZ, URZ ;  /* 0x000000ff06047290 */ /* 0x000fc8000fffe1ff */
[----:B------:R-:W-:Y:S01]  /*1080*/  IMAD.U32 R56, RZ, RZ, UR5 ;  /* 0x00000005ff387e24 */ /* 0x000fe2000f8e00ff */
[----:B------:R-:W-:-:S06]  /*1090*/  UIMAD UR4, UR8, UR4, UR32 ;  /* 0x00000004080472a4 */ /* 0x000fcc000f8e0220 */
[----:B------:R-:W-:Y:S01]  /*10a0*/  IMAD.U32 R55, RZ, RZ, UR4 ;  /* 0x00000004ff377e24 */ /* 0x000fe2000f8e00ff */
[----:B--2-4-:R-:W-:Y:S06]  /*10b0*/  BRA.U UP4, `(.L_x_17) ;  /* 0x0000000104447547 */ /* 0x014fec000b800000 */
[----:B------:R-:W-:Y:S02]  /*10c0*/  R2UR UR4, R55 ;  /* 0x00000000370472ca */ /* 0x000fe400000e0000 */
[----:B------:R-:W-:-:S11]  /*10d0*/  R2UR UR6, R56 ;  /* 0x00000000380672ca */ /* 0x000fd600000e0000 */
[----:B------:R-:W-:Y:S02]  /*10e0*/  UISETP.NE.AND UP0, UPT, UR4, URZ, UPT ;  /* 0x000000ff0400728c */ /* 0x000fe4000bf05270 */
[----:B------:R-:W-:Y:S02]  /*10f0*/  UISETP.NE.AND UP1, UPT, UR4, 0x1, UPT ;  /* 0x000000010400788c */ /* 0x000fe4000bf25270 */
[----:B------:R-:W-:Y:S02]  /*1100*/  UISETP.NE.AND UP2, UPT, UR6, URZ, UP0 ;  /* 0x000000ff0600728c */ /* 0x000fe40008745270 */
[----:B------:R-:W-:Y:S02]  /*1110*/  USEL UR4, URZ, 0x2, UP0 ;  /* 0x00000002ff047887 */ /* 0x000fe40008000000 */
[----:B------:R-:W-:Y:S02]  /*1120*/  USEL UR8, URZ, 0x1, UP2 ;  /* 0x00000001ff087887 */ /* 0x000fe40009000000 */
[----:B------:R-:W-:-:S02]  /*1130*/  UISETP.NE.AND UP2, UPT, UR6, URZ, UPT ;  /* 0x000000ff0600728c */ /* 0x000fc4000bf45270 */
[----:B------:R-:W-:Y:S02]  /*1140*/  USEL UR5, URZ, 0x4, UP1 ;  /* 0x00000004ff057887 */ /* 0x000fe40008800000 */
[----:B------:R-:W-:Y:S02]  /*1150*/  UISETP.NE.AND UP0, UPT, UR6, 0x1, UPT ;  /* 0x000000010600788c */ /* 0x000fe4000bf05270 */
[----:B------:R-:W-:Y:S02]  /*1160*/  USEL UR6, URZ, 0x8, UP1 ;  /* 0x00000008ff067887 */ /* 0x000fe40008800000 */
[----:B------:R-:W-:Y:S02]  /*1170*/  USEL UR7, UR5, 0x4, UP2 ;  /* 0x0000000405077887 */ /* 0x000fe40009000000 */
[----:B------:R-:W-:Y:S02]  /*1180*/  USEL UR4, UR4, 0x2, UP0 ;  /* 0x0000000204047887 */ /* 0x000fe40008000000 */
[----:B------:R-:W-:-:S02]  /*1190*/  USEL UR5, UR6, 0x8, UP0 ;  /* 0x0000000806057887 */ /* 0x000fc40008000000 */
[----:B------:R-:W-:-:S04]  /*11a0*/  UIADD3 UR4, UPT, UPT, UR4, UR7, UR8 ;  /* 0x0000000704047290 */ /* 0x000fc8000fffe008 */
[----:B------:R-:W-:-:S06]  /*11b0*/  UIADD3 UR4, UPT, UPT, UR4, UR5, URZ ;  /* 0x0000000504047290 */ /* 0x000fcc000fffe0ff */
[----:B------:R-:W-:-:S07]  /*11c0*/  IMAD.U32 R2, RZ, RZ, UR4 ;  /* 0x00000004ff027e24 */ /* 0x000fce000f8e00ff */
.L_x_17:
[----:B------:R-:W1:Y:S01]  /*11d0*/  S2UR UR36, SR_CTAID.Z ;  /* 0x00000000002479c3 */ /* 0x000e620000002700 */
[----:B------:R-:W-:Y:S01]  /*11e0*/  UISETP.GE.AND UP0, UPT, UR23, 0x1, UPT ;  /* 0x000000011700788c */ /* 0x000fe2000bf06270 */
[----:B------:R-:W-:-:S08]  /*11f0*/  UMOV UR34, 0x3 ;  /* 0x0000000300227882 */ /* 0x000fd00000000000 */
[----:B------:R-:W-:Y:S05]  /*1200*/  BRA.U !UP0, `(.L_x_18) ;  /* 0x0000000108d47547 */ /* 0x000fea000b800000 */
[----:B------:R-:W2:Y:S01]  /*1210*/  LDCU.128 UR12, c[0x0][0xb10] ;  /* 0x00016200ff0c77ac */ /* 0x000ea20008000c00 */
[----:B------:R-:W3:Y:S01]  /*1220*/  LDCU UR6, c[0x0][0x370] ;  /* 0x00006e00ff0677ac */ /* 0x000ee20008000800 */
[----:B------:R-:W4:Y:S01]  /*1230*/  LDCU UR5, c[0x0][0x374] ;  /* 0x00006e80ff0577ac */ /* 0x000f220008000800 */
[----:B------:R-:W1:Y:S01]  /*1240*/  LDCU UR30, c[0x0][0xb0c] ;  /* 0x00016180ff1e77ac */ /* 0x000e620008000800 */
[----:B------:R-:W1:Y:S01]  /*1250*/  LDCU UR4, c[0x0][0xb20] ;  /* 0x00016400ff0477ac */ /* 0x000e620008000800 */
[----:B------:R-:W1:Y:S01]  /*1260*/  LDCU.64 UR8, c[0x0][0xb28] ;  /* 0x00016500ff0877ac */ /* 0x000e620008000a00 */
[----:B--2---:R-:W-:Y:S02]  /*1270*/  UISETP.NE.AND UP0, UPT, UR14, 0x1, UPT ;  /* 0x000000010e00788c */ /* 0x004fe4000bf05270 */
[----:B----4-:R-:W-:Y:S02]  /*1280*/  UIMAD.WIDE.U32 UR10, UR5, UR15, URZ ;  /* 0x0000000f050a72a5 */ /* 0x010fe4000f8e00ff */
[----:B---3--:R-:W-:-:S02]  /*1290*/  UIMAD.WIDE.U32 UR18, UR6, UR12, URZ ;  /* 0x0000000c061272a5 */ /* 0x008fc4000f8e00ff */
[----:B-1----:R-:W-:Y:S02]  /*12a0*/  UISETP.NE.AND UP1, UPT, UR30, 0x1, UPT ;  /* 0x000000011e00788c */ /* 0x002fe4000bf25270 */
[----:B------:R-:W-:Y:S01]  /*12b0*/  UISETP.NE.AND UP2, UPT, UR23, 0x1, UPT ;  /* 0x000000011700788c */ /* 0x000fe2000bf45270 */
[----:B------:R-:W-:Y:S02]  /*12c0*/  UMOV UR10, UR11 ;  /* 0x0000000b000a7c82 */ /* 0x000fe40008000000 */
[----:B------:R-:W-:Y:S01]  /*12d0*/  UMOV UR18, UR19 ;  /* 0x0000001300127c82 */ /* 0x000fe20008000000 */
[----:B------:R-:W-:Y:S02]  /*12e0*/  @UP0 USHF.R.U32.HI UR5, URZ, UR4, UR10 ;  /* 0x00000004ff050299 */ /* 0x000fe4000801160a */
[----:B------:R-:W-:Y:S02]  /*12f0*/  UIMAD.WIDE.U32 UR20, UR32, UR15, URZ ;  /* 0x0000000f201472a5 */ /* 0x000fe4000f8e00ff */
[----:B------:R-:W-:-:S02]  /*1300*/  UIMAD.WIDE.U32 UR10, UR5, UR8, URZ ;  /* 0x00000008050a72a5 */ /* 0x000fc4000f8e00ff */
[----:B------:R-:W-:Y:S02]  /*1310*/  @UP1 USHF.R.U32.HI UR6, URZ, UR13, UR18 ;  /* 0x0000000dff061299 */ /* 0x000fe40008011612 */
[----:B------:R-:W-:Y:S02]  /*1320*/  UIMAD.WIDE.U32 UR16, UR29, UR12, URZ ;  /* 0x0000000c1d1072a5 */ /* 0x000fe4000f8e00ff */
[----:B------:R-:W-:Y:S01]  /*1330*/  UIMAD.WIDE.U32 UR18, UR6, UR8, URZ ;  /* 0x00000008061272a5 */ /* 0x000fe2000f8e00ff */
[----:B------:R-:W-:Y:S01]  /*1340*/  UMOV UR20, UR21 ;  /* 0x0000001500147c82 */ /* 0x000fe20008000000 */
[----:B------:R-:W-:Y:S01]  /*1350*/  UMOV UR10, UR11 ;  /* 0x0000000b000a7c82 */ /* 0x000fe20008000000 */
[----:B------:R-:W-:Y:S02]  /*1360*/  USHF.R.U32.HI UR20, URZ, UR4, UR20 ;  /* 0x00000004ff147299 */ /* 0x000fe40008011614 */
[----:B------:R-:W-:Y:S02]  /*1370*/  @UP2 USHF.R.U32.HI UR5, URZ, UR9, UR10 ;  /* 0x00000009ff052299 */ /* 0x000fe4000801160a */
[----:B------:R-:W-:Y:S01]  /*1380*/  UMOV UR7, UR19 ;  /* 0x0000001300077c82 */ /* 0x000fe20008000000 */
[----:B------:R-:W-:Y:S01]  /*1390*/  UMOV UR16, UR17 ;  /* 0x0000001100107c82 */ /* 0x000fe20008000000 */
[----:B------:R-:W-:-:S02]  /*13a0*/  @UP2 USHF.R.U32.HI UR6, URZ, UR9, UR7 ;  /* 0x00000009ff062299 */ /* 0x000fc40008011607 */
[----:B------:R-:W-:Y:S02]  /*13b0*/  USHF.R.U32.HI UR13, URZ, UR13, UR16 ;  /* 0x0000000dff0d7299 */ /* 0x000fe40008011610 */
[----:B------:R-:W-:Y:S02]  /*13c0*/  USEL UR4, UR32, UR20, !UP0 ;  /* 0x0000001420047287 */ /* 0x000fe4000c000000 */
[----:B------:R-:W-:Y:S02]  /*13d0*/  UIMAD UR7, UR5, UR23, URZ ;  /* 0x00000017050772a4 */ /* 0x000fe4000f8e02ff */
[----:B------:R-:W-:Y:S02]  /*13e0*/  USEL UR5, UR29, UR13, !UP1 ;  /* 0x0000000d1d057287 */ /* 0x000fe4000c800000 */
[----:B------:R-:W-:Y:S02]  /*13f0*/  UIMAD UR12, UR6, UR23, URZ ;  /* 0x00000017060c72a4 */ /* 0x000fe4000f8e02ff */
[----:B------:R-:W-:-:S02]  /*1400*/  UISETP.GE.AND UP0, UPT, UR4, UR7, UPT ;  /* 0x000000070400728c */ /* 0x000fc4000bf06270 */
[----:B------:R-:W-:Y:S02]  /*1410*/  UIMAD.WIDE.U32 UR10, UR4, UR8, URZ ;  /* 0x00000008040a72a5 */ /* 0x000fe4000f8e00ff */
[----:B------:R-:W-:Y:S02]  /*1420*/  UISETP.GE.OR UP0, UPT, UR5, UR12, UP0 ;  /* 0x0000000c0500728c */ /* 0x000fe40008706670 */
[----:B------:R-:W-:Y:S02]  /*1430*/  UIMAD.WIDE.U32 UR12, UR5, UR8, URZ ;  /* 0x00000008050c72a5 */ /* 0x000fe4000f8e00ff */
[----:B------:R-:W-:Y:S01]  /*1440*/  UIADD3 UR10, UPT, UPT, -UR4, URZ, URZ ;  /* 0x000000ff040a7290 */ /* 0x000fe2000fffe1ff */
[----:B------:R-:W-:Y:S01]  /*1450*/  UMOV UR8, UR11 ;  /* 0x0000000b00087c82 */ /* 0x000fe20008000000 */
[----:B------:R-:W-:Y:S02]  /*1460*/  UIADD3 UR11, UPT, UPT, -UR5, URZ, URZ ;  /* 0x000000ff050b7290 */ /* 0x000fe4000fffe1ff */
[----:B------:R-:W-:-:S03]  /*1470*/  USHF.R.U32.HI UR8, URZ, UR9, UR8 ;  /* 0x00000009ff087299 */ /* 0x000fc60008011608 */
[----:B------:R-:W-:Y:S01]  /*1480*/  @!UP0 UMOV UR7, UR13 ;  /* 0x0000000d00078c82 */ /* 0x000fe20008000000 */
[----:B------:R-:W-:Y:S02]  /*1490*/  UIMAD UR32, UR14, UR10, UR32 ;  /* 0x0000000a0e2072a4 */ /* 0x000fe4000f8e0220 */
[----:B------:R-:W-:Y:S02]  /*14a0*/  USEL UR8, UR4, UR8, !UP2 ;  /* 0x0000000804087287 */ /* 0x000fe4000d000000 */
[----:B------:R-:W-:Y:S02]  /*14b0*/  @!UP0 USHF.R.U32.HI UR7, URZ, UR9, UR7 ;  /* 0x00000009ff078299 */ /* 0x000fe40008011607 */
[----:B------:R-:W-:Y:S02]  /*14c0*/  UIADD3 UR9, UPT, UPT, -UR8, URZ, URZ ;  /* 0x000000ff08097290 */ /* 0x000fe4000fffe1ff */
[----:B------:R-:W-:Y:S02]  /*14d0*/  @!UP0 USEL UR7, UR5, UR7, !UP2 ;  /* 0x0000000705078287 */ /* 0x000fe4000d000000 */
[----:B------:R-:W-:-:S02]  /*14e0*/  UIMAD UR9, UR23, UR9, UR4 ;  /* 0x00000009170972a4 */ /* 0x000fc4000f8e0204 */
[----:B------:R-:W-:Y:S02]  /*14f0*/  @!UP0 UIADD3 UR8, UPT, UPT, UR8, -UR7, URZ ;  /* 0x8000000708088290 */ /* 0x000fe4000fffe0ff */
[----:B------:R-:W-:Y:S02]  /*1500*/  @!UP0 UIMAD UR6, UR9, UR6, UR7 ;  /* 0x00000006090682a4 */ /* 0x000fe4000f8e0207 */
[----:B------:R-:W-:Y:S02]  /*1510*/  @!UP0 UIMAD UR4, UR8, UR23, UR5 ;  /* 0x00000017080482a4 */ /* 0x000fe4000f8e0205 */
[----:B------:R-:W-:Y:S02]  /*1520*/  UIMAD UR29, UR30, UR11, UR29 ;  /* 0x0000000b1e1d72a4 */ /* 0x000fe4000f8e021d */
[----:B------:R-:W-:Y:S01]  /*1530*/  UIMAD UR32, UR4, UR14, UR32 ;  /* 0x0000000e042072a4 */ /* 0x000fe2000f8e0220 */
[----:B------:R-:W-:Y:S02]  /*1540*/  @!UP0 UMOV UR5, UR6 ;  /* 0x0000000600058c82 */ /* 0x000fe40008000000 */
[----:B------:R-:W-:-:S12]  /*1550*/  UIMAD UR29, UR5, UR30, UR29 ;  /* 0x0000001e051d72a4 */ /* 0x000fd8000f8e021d */
.L_x_18:
[----:B------:R-:W-:Y:S02]  /*1560*/  UISETP.NE.AND UP1, UPT, UR31, 0x1, UPT ;  /* 0x000000011f00788c */ /* 0x000fe4000bf25270 */
[----:B------:R-:W-:Y:S02]  /*1570*/  ULOP3.LUT UR24, UR24, 0xffff, URZ, 0xc0, !UPT ;  /* 0x0000ffff18187892 */ /* 0x000fe4000f8ec0ff */
[----:B------:R-:W-:Y:S02]  /*1580*/  ULOP3.LUT UR21, UR25, 0xffff, URZ, 0xc0, !UPT ;  /* 0x0000ffff19157892 */ /* 0x000fe4000f8ec0ff */
[----:B------:R-:W-:Y:S02]  /*1590*/  UISETP.NE.AND UP0, UPT, UR22, 0x2, UPT ;  /* 0x000000021600788c */ /* 0x000fe4000bf05270 */
[----:B------:R-:W-:Y:S02]  /*15a0*/  ULOP3.LUT UR28, UR28, 0x400, URZ, 0xc0, !UPT ;  /* 0x000004001c1c7892 */ /* 0x000fe4000f8ec0ff */
[----:B------:R-:W-:-:S02]  /*15b0*/  ULOP3.LUT UR27, UR27, 0x400, URZ, 0xc0, !UPT ;  /* 0x000004001b1b7892 */ /* 0x000fc4000f8ec0ff */
[----:B------:R-:W-:Y:S02]  /*15c0*/  USHF.L.U32 UR24, UR35, UR24, URZ ;  /* 0x0000001823187299 */ /* 0x000fe400080006ff */
[----:B------:R-:W-:Y:S01]  /*15d0*/  USHF.L.U32 UR21, UR34, UR21, URZ ;  /* 0x0000001522157299 */ /* 0x000fe200080006ff */
[----:B------:R-:W-:Y:S11]  /*15e0*/  BRA.U UP1, `(.L_x_19) ;  /* 0x0000000101447547 */ /* 0x000ff6000b800000 */
[----:B------:R-:W2:Y:S01]  /*15f0*/  LDCU.128 UR8, c[0x0][0xb10] ;  /* 0x00016200ff0877ac */ /* 0x000ea20008000c00 */
[----:B------:R-:W3:Y:S01]  /*1600*/  LDCU UR12, c[0x0][0xb0c] ;  /* 0x00016180ff0c77ac */ /* 0x000ee20008000800 */
[----:B------:R-:W4:Y:S01]  /*1610*/  LDCU UR13, c[0x0][0xb20] ;  /* 0x00016400ff0d77ac */ /* 0x000f220008000800 */
[----:B--2---:R-:W-:Y:S02]  /*1620*/  UIMAD.WIDE.U32 UR6, UR29, UR8, URZ ;  /* 0x000000081d0672a5 */ /* 0x004fe4000f8e00ff */
[----:B------:R-:W-:Y:S02]  /*1630*/  UIMAD.WIDE.U32 UR4, UR32, UR11, URZ ;  /* 0x0000000b200472a5 */ /* 0x000fe4000f8e00ff */
[----:B---3--:R-:W-:Y:S02]  /*1640*/  UISETP.NE.AND UP2, UPT, UR12, 0x1, UPT ;  /* 0x000000010c00788c */ /* 0x008fe4000bf45270 */
[----:B------:R-:W-:Y:S01]  /*1650*/  UISETP.NE.AND UP1, UPT, UR10, 0x1, UPT ;  /* 0x000000010a00788c */ /* 0x000fe2000bf25270 */
[----:B------:R-:W-:-:S02]  /*1660*/  UMOV UR6, UR7 ;  /* 0x0000000700067c82 */ /* 0x000fc40008000000 */
[----:B------:R-:W-:Y:S01]  /*1670*/  UMOV UR4, UR5 ;  /* 0x0000000500047c82 */ /* 0x000fe20008000000 */
[----:B------:R-:W-:Y:S02]  /*1680*/  USHF.R.U32.HI UR9, URZ, UR9, UR6 ;  /* 0x00000009ff097299 */ /* 0x000fe40008011606 */
[----:B----4-:R-:W-:Y:S02]  /*1690*/  USHF.R.U32.HI UR4, URZ, UR13, UR4 ;  /* 0x0000000dff047299 */ /* 0x010fe40008011604 */
[----:B------:R-:W-:Y:S02]  /*16a0*/  USEL UR5, UR29, UR9, !UP2 ;  /* 0x000000091d057287 */ /* 0x000fe4000d000000 */
[----:B------:R-:W-:-:S04]  /*16b0*/  USEL UR4, UR32, UR4, !UP1 ;  /* 0x0000000420047287 */ /* 0x000fc8000c800000 */
[----:B------:R-:W-:Y:S02]  /*16c0*/  UIADD3 UR6, UPT, UPT, UR5, -UR4, URZ ;  /* 0x8000000405067290 */ /* 0x000fe4000fffe0ff */
[----:B------:R-:W-:Y:S02]  /*16d0*/  UIADD3 UR4, UPT, UPT, -UR5, UR4, URZ ;  /* 0x0000000405047290 */ /* 0x000fe4000fffe1ff */
[----:B------:R-:W-:Y:S02]  /*16e0*/  UIMAD UR32, UR6, UR10, UR32 ;  /* 0x0000000a062072a4 */ /* 0x000fe4000f8e0220 */
[----:B------:R-:W-:-:S12]  /*16f0*/  UIMAD UR29, UR4, UR12, UR29 ;  /* 0x0000000c041d72a4 */ /* 0x000fd8000f8e021d */
.L_x_19:
[----:B------:R-:W-:Y:S05]  /*1700*/  BRA.U !UP5, `(.L_x_20) ;  /* 0x000000010d0c7547 */ /* 0x000fea000b800000 */
[----:B------:R-:W-:Y:S01]  /*1710*/  UCGABAR_WAIT ;  /* 0x0000000000007dc7 */ /* 0x000fe20008000000 */
[----:B------:R-:W-:Y:S01]  /*1720*/  CCTL.IVALL ;  /* 0x00000000ff00798f */ /* 0x000fe20002000000 */
[----:B------:R-:W-:Y:S05]  /*1730*/  BRA `(.L_x_21) ;  /* 0x0000000000047947 */ /* 0x000fea0003800000 */
.L_x_20:
[----:B------:R-:W-:Y:S06]  /*1740*/  BAR.SYNC.DEFER_BLOCKING 0x0 ;  /* 0x0000000000007b1d */ /* 0x000fec0000010000 */
.L_x_21:
[----:B------:R-:W-:Y:S05]  /*1750*/  BRA.U UP0, `(.L_x_22) ;  /* 0x0000001100c87547 */ /* 0x000fea000b800000 */
[----:B------:R-:W2:Y:S01]  /*1760*/  LDCU UR6, c[0x0][0x38c] ;  /* 0x00007180ff0677ac */ /* 0x000ea20008000800 */
[----:B------:R-:W-:Y:S01]  /*1770*/  PLOP3.LUT P1, PT, PT, PT, UP3, 0x80, 0x8 ;  /* 0x000000000008781c */ /* 0x000fe20003f2f038 */
[----:B------:R-:W-:Y:S01]  /*1780*/  IMAD.MOV.U32 R12, RZ, RZ, 0x1 ;  /* 0x00000001ff0c7424 */ /* 0x000fe200078e00ff */
[----:B------:R-:W-:Y:S01]  /*1790*/  ISETP.EQ.OR P2, PT, R0, RZ, P3 ;  /* 0x000000ff0000720c */ /* 0x000fe20001f42670 */
[----:B------:R-:W-:Y:S01]  /*17a0*/  UISETP.NE.AND UP1, UPT, UR22, URZ, UPT ;  /* 0x000000ff1600728c */ /* 0x000fe2000bf25270 */
[----:B------:R-:W-:Y:S02]  /*17b0*/  PLOP3.LUT P1, PT, P1, PT, PT, 0x8, 0x80 ;  /* 0x000000000080781c */ /* 0x000fe40000f2e170 */
[----:B------:R-:W-:Y:S01]  /*17c0*/  CS2R R10, SRZ ;  /* 0x00000000000a7805 */ /* 0x000fe2000001ff00 */
[----:B------:R-:W-:Y:S01]  /*17d0*/  IMAD.MOV.U32 R9, RZ, RZ, RZ ;  /* 0x000000ffff097224 */ /* 0x000fe200078e00ff */
[----:B------:R-:W3:Y:S01]  /*17e0*/  LDCU UR41, c[0x0][0x370] ;  /* 0x00006e00ff2977ac */ /* 0x000ee20008000800 */
[----:B------:R-:W-:Y:S01]  /*17f0*/  IMAD.MOV.U32 R8, RZ, RZ, 0x1 ;  /* 0x00000001ff087424 */ /* 0x000fe200078e00ff */
[----:B------:R-:W4:Y:S01]  /*1800*/  LDCU.64 UR30, c[0x0][0x348] ;  /* 0x00006900ff1e77ac */ /* 0x000f220008000a00 */
[----:B------:R-:W1:Y:S01]  /*1810*/  LDCU UR39, c[0x0][0x374] ;  /* 0x00006e80ff2777ac */ /* 0x000e620008000800 */
[----:B--2---:R-:W-:-:S02]  /*1820*/  UIADD3 UR5, UPT, UPT, UR6, 0x1f, URZ ;  /* 0x0000001f06057890 */ /* 0x004fc4000fffe0ff */
[----:B------:R-:W-:Y:S02]  /*1830*/  UIADD3 UR47, UPT, UPT, UR6, 0x3e, URZ ;  /* 0x0000003e062f7890 */ /* 0x000fe4000fffe0ff */
[----:B------:R-:W-:-:S04]  /*1840*/  USHF.R.S32.HI UR4, URZ, 0x1f, UR5 ;  /* 0x0000001fff047899 */ /* 0x000fc80008011405 */
[----:B------:R-:W-:Y:S02]  /*1850*/  ULEA.HI UR4, UR4, UR5, URZ, 0x5 ;  /* 0x0000000504047291 */ /* 0x000fe4000f8f28ff */
[----:B------:R-:W-:Y:S02]  /*1860*/  USHF.L.U32 UR5, UR26, 0x5, URZ ;  /* 0x000000051a057899 */ /* 0x000fe400080006ff */
[----:B------:R-:W-:Y:S02]  /*1870*/  USHF.R.S32.HI UR43, URZ, 0x5, UR4 ;  /* 0x00000005ff2b7899 */ /* 0x000fe40008011404 */
[----:B------:R-:W-:Y:S02]  /*1880*/  UIADD3 UR4, UPT, UPT, UR6, -0x1, URZ ;  /* 0xffffffff06047890 */ /* 0x000fe4000fffe0ff */
[----:B------:R-:W-:Y:S02]  /*1890*/  UISETP.LT.U32.AND UP0, UPT, UR43, 0x3, UPT ;  /* 0x000000032b00788c */ /* 0x000fe4000bf01070 */
[----:B------:R-:W-:-:S02]  /*18a0*/  UISETP.GE.U32.AND UP2, UPT, UR4, -0x3f, UPT ;  /* 0xffffffc10400788c */ /* 0x000fc4000bf46070 */
[----:B------:R-:W-:Y:S02]  /*18b0*/  USEL UR42, UR43, 0x3, UP0 ;  /* 0x000000032b2a7887 */ /* 0x000fe40008000000 */
[----:B------:R-:W-:Y:S02]  /*18c0*/  ULOP3.LUT UR44, UR5, 0x20, URZ, 0xe2, !UPT ;  /* 0x00000020052c7892 */ /* 0x000fe4000f8ee2ff */
[----:B------:R-:W-:Y:S02]  /*18d0*/  UIADD3 UR25, UPT, UPT, UR42, -0x1, URZ ;  /* 0xffffffff2a197890 */ /* 0x000fe4000fffe0ff */
[----:B------:R-:W-:Y:S02]  /*18e0*/  USEL UR26, UR33, 0x2, UP1 ;  /* 0x00000002211a7887 */ /* 0x000fe40008800000 */
[----:B------:R-:W-:Y:S02]  /*18f0*/  UIADD3 UR45, UPT, UPT, UR43, -UR42, URZ ;  /* 0x8000002a2b2d7290 */ /* 0x000fe4000fffe0ff */
[----:B------:R-:W-:Y:S01]  /*1900*/  @UP2 UIADD3 UR25, UPT, UPT, UR42, URZ, URZ ;  /* 0x000000ff2a192290 */ /* 0x000fe2000fffe0ff */
[----:B------:R-:W-:-:S03]  /*1910*/  UMOV UR5, URZ ;  /* 0x000000ff00057c82 */ /* 0x000fc60008000000 */
[----:B-1-34-:R-:W-:-:S12]  /*1920*/  UIADD3 UR25, UPT, UPT, UR25, 0x1, URZ ;  /* 0x0000000119197890 */ /* 0x01afd8000fffe0ff */
.L_x_42:
[----:B------:R-:W-:Y:S01]  /*1930*/  UISETP.NE.AND UP0, UPT, UR54, URZ, UPT ;  /* 0x000000ff3600728c */ /* 0x000fe2000bf05270 */
[----:B------:R-:W1:Y:S08]  /*1940*/  S2UR UR54, SR_CgaCtaId ;  /* 0x00000000003679c3 */ /* 0x000e700000008800 */
[----:B------:R-:W-:Y:S05]  /*1950*/  BRA.U UP0, `(.L_x_23) ;  /* 0x0000000100347547 */ /* 0x000fea000b800000 */
[----:B------:R-:W2:Y:S01]  /*1960*/  S2R R0, SR_CgaCtaId ;  /* 0x0000000000007919 */ /* 0x000ea20000008800 */
[----:B------:R-:W-:-:S04]  /*1970*/  MOV R2, 0x400 ;  /* 0x0000040000027802 */ /* 0x000fc80000000f00 */
[----:B--2---:R-:W-:Y:S02]  /*1980*/  LEA R0, R0, R2, 0x18 ;  /* 0x0000000200007211 */ /* 0x004fe400078ec0ff */
[----:B------:R-:W-:-:S03]  /*1990*/  SHF.L.U32 R2, R8, 0x1f, RZ ;  /* 0x0000001f08027819 */ /* 0x000fc600000006ff */
[----:B------:R-:W-:-:S04]  /*19a0*/  IMAD R0, R9, 0x8, R0 ;  /* 0x0000000809007824 */ /* 0x000fc800078e0200 */
[----:B------:R-:W2:Y:S02]  /*19b0*/  SYNCS.PHASECHK.TRANS64.TRYWAIT P0, [R0+URZ+0xe0], R2 ;  /* 0x0000e002000075a7 */ /* 0x000ea400080011ff */
[----:B--2---:R-:W-:Y:S05]  /*19c0*/  @!P0 BRA `(.L_x_24) ;  /* 0x0000005c00c88947 */ /* 0x004fea0003800000 */
.L_x_121:
[----:B------:R-:W-:Y:S01]  /*19d0*/  VIADD R9, R9, 0x1 ;  /* 0x0000000109097836 */ /* 0x000fe20000000000 */
[----:B------:R2:W-:Y:S04]  /*19e0*/  SYNCS.ARRIVE.TRANS64.A1T0 RZ, [R0+URZ+0xd0], RZ ;  /* 0x0000d0ff00ff79a7 */ /* 0x0005e800081000ff */
[----:B------:R-:W-:-:S04]  /*19f0*/  ISETP.NE.AND P0, PT, R9, 0x2, PT ;  /* 0x000000020900780c */ /* 0x000fc80003f05270 */
[----:B------:R-:W-:Y:S02]  /*1a00*/  SEL R9, R9, RZ, P0 ;  /* 0x000000ff09097207 */ /* 0x000fe40000000000 */
[----:B--2---:R-:W-:-:S04]  /*1a10*/  SEL R0, RZ, 0x1, P0 ;  /* 0x00000001ff007807 */ /* 0x004fc80000000000 */
[----:B------:R-:W-:-:S07]  /*1a20*/  LOP3.LUT R8, R8, R0, RZ, 0x3c, !PT ;  /* 0x0000000008087212 */ /* 0x000fce00078e3cff */
.L_x_23:
[----:B------:R-:W-:Y:S01]  /*1a30*/  UMOV UR6, 0x400 ;  /* 0x0000040000067882 */ /* 0x000fe20000000000 */
[----:B------:R-:W-:Y:S01]  /*1a40*/  SHF.L.U32 R0, R12, 0x1f, RZ ;  /* 0x0000001f0c007819 */ /* 0x000fe200000006ff */
[----:B-1----:R-:W-:Y:S02]  /*1a50*/  ULEA UR6, UR54, UR6, 0x18 ;  /* 0x0000000636067291 */ /* 0x002fe4000f8ec0ff */
[----:B------:R-:W-:Y:S02]  /*1a60*/  UISETP.GE.U32.AND UP0, UPT, UR47, 0x3f, UPT ;  /* 0x0000003f2f00788c */ /* 0x000fe4000bf06070 */
[----:B------:R-:W-:Y:S02]  /*1a70*/  ULEA UR4, UR5, UR6, 0x3 ;  /* 0x0000000605047291 */ /* 0x000fe4000f8e18ff */
[----:B------:R-:W-:Y:S02]  /*1a80*/  ULEA UR11, UR32, UR46, 0x1 ;  /* 0x0000002e200b7291 */ /* 0x000fe4000f8e08ff */
[----:B------:R-:W-:-:S02]  /*1a90*/  ULEA UR35, UR29, UR44, 0x6 ;  /* 0x0000002c1d237291 */ /* 0x000fc4000f8e30ff */
[----:B------:R-:W-:Y:S01]  /*1aa0*/  USHF.L.U32 UR11, UR11, 0x5, URZ ;  /* 0x000000050b0b7899 */ /* 0x000fe200080006ff */
[----:B------:R-:W-:Y:S02]  /*1ab0*/  UMOV UR13, URZ ;  /* 0x000000ff000d7c82 */ /* 0x000fe40008000000 */
[----:B------:R1:W2:Y:S01]  /*1ac0*/  SYNCS.PHASECHK.TRANS64.TRYWAIT P0, [UR4+0x18], R0 ;  /* 0x00001800ff0075a7 */ /* 0x0002a20008001104 */
[----:B------:R-:W-:Y:S08]  /*1ad0*/  BRA.U !UP0, `(.L_x_25) ;  /* 0x0000000108cc7547 */ /* 0x000ff0000b800000 */
[----:B------:R-:W-:Y:S01]  /*1ae0*/  UMOV UR7, URZ ;  /* 0x000000ff00077c82 */ /* 0x000fe20008000000 */
[----:B------:R-:W-:-:S05]  /*1af0*/  UMOV UR4, UR5 ;  /* 0x0000000500047c82 */ /* 0x000fca0008000000 */
.L_x_31:
[----:B------:R-:W-:Y:S01]  /*1b00*/  ULEA UR33, UR4, UR6, 0x3 ;  /* 0x0000000604217291 */ /* 0x000fe2000f8e18ff */
[----:B------:R-:W-:Y:S01]  /*1b10*/  @!P3 MOV R2, 0x4000 ;  /* 0x000040000002b802 */ /* 0x000fe20000000f00 */
[----:B--2-4-:R-:W-:Y:S10]  /*1b20*/  @P0 BRA `(.L_x_26) ;  /* 0x00000000000c0947 */ /* 0x014ff40003800000 */
[----:B------:R-:W-:-:S04]  /*1b30*/  SHF.L.U32 R3, R12, 0x1f, RZ ;  /* 0x0000001f0c037819 */ /* 0x000fc800000006ff */
[----:B------:R-:W2:Y:S02]  /*1b40*/  SYNCS.PHASECHK.TRANS64.TRYWAIT P0, [UR33+0x18], R3 ;  /* 0x00001803ff0075a7 */ /* 0x000ea40008001121 */
[----:B--2---:R-:W-:Y:S05]  /*1b50*/  @!P0 BRA `(.L_x_27) ;  /* 0x0000005c00788947 */ /* 0x004fea0003800000 */
.L_x_26:
[----:B------:R2:W-:Y:S01]  /*1b60*/  @!P3 SYNCS.ARRIVE.TRANS64 RZ, [UR33], R2 ;  /* 0x00000002ffffb9a7 */ /* 0x0005e20008000021 */
[----:B------:R-:W-:-:S04]  /*1b70*/  ULOP3.LUT UR5, UR26, 0x2, URZ, 0xfc, !UPT ;  /* 0x000000021a057892 */ /* 0x000fc8000f8efcff */
[----:B------:R-:W-:-:S09]  /*1b80*/  UISETP.NE.AND UP0, UPT, UR5, 0x2, UPT ;  /* 0x000000020500788c */ /* 0x000fd2000bf05270 */
[----:B------:R-:W-:Y:S05]  /*1b90*/  BRA.U UP0, `(.L_x_28) ;  /* 0x0000000100047547 */ /* 0x000fea000b800000 */
[----:B------:R-:W-:Y:S05]  /*1ba0*/  BPT.TRAP 0x1 ;  /* 0x000000040000795c */ /* 0x000fea0000300000 */
.L_x_28:
[----:B------:R-:W-:Y:S04]  /*1bb0*/  BSSY.RECONVERGENT B0, `(.L_x_29) ;  /* 0x0000003000007945 */ /* 0x000fe80003800200 */
[----:B------:R-:W-:Y:S05]  /*1bc0*/  @P2 BRA `(.L_x_30) ;  /* 0x0000000000042947 */ /* 0x000fea0003800000 */
[----:B------:R-:W-:Y:S05]  /*1bd0*/  BPT.TRAP 0x1 ;  /* 0x000000040000795c */ /* 0x000fea0000300000 */
.L_x_30:
[----:B------:R-:W-:Y:S05]  /*1be0*/  BSYNC.RECONVERGENT B0 ;  /* 0x0000000000007941 */ /* 0x000fea0003800200 */
.L_x_29:
[----:B------:R-:W-:Y:S02]  /*1bf0*/  UIADD3 UR5, UPT, UPT, UR4, 0x1, URZ ;  /* 0x0000000104057890 */ /* 0x000fe4000fffe0ff */
[----:B------:R-:W-:Y:S02]  /*1c00*/  USHF.L.U32 UR4, UR4, 0xb, URZ ;  /* 0x0000000b04047899 */ /* 0x000fe400080006ff */
[----:B------:R-:W-:Y:S02]  /*1c10*/  UISETP.NE.AND UP0, UPT, UR5, 0x3, UPT ;  /* 0x000000030500788c */ /* 0x000fe4000bf05270 */
[----:B------:R-:W-:Y:S02]  /*1c20*/  ULOP3.LUT UR32, UR28, UR4, URZ, 0xfc, !UPT ;  /* 0x000000041c207292 */ /* 0x000fe4000f8efcff */
[----:B------:R-:W-:Y:S02]  /*1c30*/  USEL UR9, URZ, 0x1, UP0 ;  /* 0x00000001ff097887 */ /* 0x000fe40008000000 */
[----:B------:R-:W-:-:S02]  /*1c40*/  USEL UR5, UR5, URZ, UP0 ;  /* 0x000000ff05057287 */ /* 0x000fc40008000000 */
[----:B------:R-:W-:Y:S02]  /*1c50*/  UIADD3 UR14, UP0, UPT, UR30, 0x180, URZ ;  /* 0x000001801e0e7890 */ /* 0x000fe4000ff1e0ff */
[----:B------:R-:W-:Y:S01]  /*1c60*/  ULEA UR8, UR5, UR6, 0x3 ;  /* 0x0000000605087291 */ /* 0x000fe2000f8e18ff */
[----:B------:R-:W-:Y:S01]  /*1c70*/  LOP3.LUT R12, R12, UR9, RZ, 0x3c, !PT ;  /* 0x000000090c0c7c12 */ /* 0x000fe2000f8e3cff */
[----:B------:R-:W-:Y:S02]  /*1c80*/  ULOP3.LUT UR4, UR27, UR4, URZ, 0xfc, !UPT ;  /* 0x000000041b047292 */ /* 0x000fe4000f8efcff */
[----:B------:R-:W-:Y:S01]  /*1c90*/  USHF.L.U32 UR34, UR7, 0x5, URZ ;  /* 0x0000000507227899 */ /* 0x000fe200080006ff */
[----:B-1----:R-:W-:Y:S01]  /*1ca0*/  SHF.L.U32 R0, R12, 0x1f, RZ ;  /* 0x0000001f0c007819 */ /* 0x002fe200000006ff */
[----:B------:R-:W-:Y:S02]  /*1cb0*/  UIADD3 UR7, UPT, UPT, UR7, 0x1, URZ ;  /* 0x0000000107077890 */ /* 0x000fe4000fffe0ff */
[----:B------:R-:W-:Y:S01]  /*1cc0*/  UIADD3 UR16, UP1, UPT, UR30, 0x80, URZ ;  /* 0x000000801e107890 */ /* 0x000fe2000ff3e0ff */
[----:B------:R3:W4:Y:S01]  /*1cd0*/  SYNCS.PHASECHK.TRANS64.TRYWAIT P0, [UR8+0x18], R0 ;  /* 0x00001800ff0075a7 */ /* 0x0007220008001108 */
[----:B------:R-:W-:-:S02]  /*1ce0*/  ULEA UR32, UR32, UR6, 0x2 ;  /* 0x0000000620207291 */ /* 0x000fc4000f8e10ff */
[----:B------:R-:W-:Y:S02]  /*1cf0*/  ULEA UR4, UR4, UR6, 0x2 ;  /* 0x0000000604047291 */ /* 0x000fe4000f8e10ff */
[----:B------:R-:W-:Y:S02]  /*1d00*/  UIADD3.X UR15, UPT, UPT, URZ, UR31, URZ, UP0, !UPT ;  /* 0x0000001fff0f7290 */ /* 0x000fe400087fe4ff */
[----:B------:R-:W-:Y:S02]  /*1d10*/  UISETP.NE.AND UP0, UPT, UR7, UR25, UPT ;  /* 0x000000190700728c */ /* 0x000fe4000bf05270 */
[----:B------:R-:W-:Y:S02]  /*1d20*/  UIADD3.X UR17, UPT, UPT, URZ, UR31, URZ, UP1, !UPT ;  /* 0x0000001fff117290 */ /* 0x000fe40008ffe4ff */
[----:B------:R-:W-:Y:S02]  /*1d30*/  UIADD3 UR32, UPT, UPT, UR32, 0x6800, URZ ;  /* 0x0000680020207890 */ /* 0x000fe4000fffe0ff */
[----:B------:R-:W-:-:S02]  /*1d40*/  UIADD3 UR8, UPT, UPT, UR4, 0xc800, URZ ;  /* 0x0000c80004087890 */ /* 0x000fc4000fffe0ff */
[----:B------:R-:W-:Y:S02]  /*1d50*/  UPRMT UR13, URZ, 0x5410, UR24 ;  /* 0x00005410ff0d7896 */ /* 0x000fe40008000018 */
[----:B------:R-:W-:Y:S01]  /*1d60*/  UPRMT UR4, URZ, 0x5410, UR21 ;  /* 0x00005410ff047896 */ /* 0x000fe20008000015 */
[----:B------:R-:W-:Y:S01]  /*1d70*/  UMOV UR18, 0x0 ;  /* 0x0000000000127882 */ /* 0x000fe20000000000 */
[----:B------:R-:W-:Y:S01]  /*1d80*/  UMOV UR19, 0x10000000 ;  /* 0x1000000000137882 */ /* 0x000fe20000000000 */
[----:B------:R-:W-:Y:S01]  /*1d90*/  UMOV UR12, UR36 ;  /* 0x00000024000c7c82 */ /* 0x000fe20008000000 */
[----:B------:R-:W-:Y:S01]  /*1da0*/  UMOV UR9, UR33 ;  /* 0x0000002100097c82 */ /* 0x000fe20008000000 */
[----:B------:R-:W-:Y:S02]  /*1db0*/  UMOV UR10, UR34 ;  /* 0x00000022000a7c82 */ /* 0x000fe40008000000 */
[----:B------:R1:W-:Y:S02]  /*1dc0*/  UTMALDG.3D.MULTICAST [UR32], [UR16], UR13, desc[UR18] ;  /* 0x00001220100073b4 */ /* 0x0003e4000801180d */
[----:B------:R2:W-:Y:S01]  /*1dd0*/  UTMALDG.3D.MULTICAST [UR8], [UR14], UR4, desc[UR18] ;  /* 0x000012080e0073b4 */ /* 0x0005e20008011804 */
[----:B-1----:R-:W-:Y:S01]  /*1de0*/  UMOV UR13, UR25 ;  /* 0x00000019000d7c82 */ /* 0x002fe20008000000 */
[----:B--2---:R-:W-:Y:S01]  /*1df0*/  UMOV UR4, UR5 ;  /* 0x0000000500047c82 */ /* 0x004fe20008000000 */
[----:B---3--:R-:W-:Y:S05]  /*1e00*/  BRA.U UP0, `(.L_x_31) ;  /* 0xfffffffd003c7547 */ /* 0x008fea000b83ffff */
.L_x_25:
[----:B------:R-:W-:Y:S01]  /*1e10*/  ULEA UR4, UR5, UR6, 0x3 ;  /* 0x0000000605047291 */ /* 0x000fe2000f8e18ff */
[----:B-1----:R-:W-:Y:S01]  /*1e20*/  SHF.L.U32 R0, R12, 0x1f, RZ ;  /* 0x0000001f0c007819 */ /* 0x002fe200000006ff */
[----:B------:R-:W-:Y:S01]  /*1e30*/  @!P1 SYNCS.ARRIVE.TRANS64.A1T0 RZ, [UR6+0x68], RZ ;  /* 0x000068ffffff99a7 */ /* 0x000fe20008100006 */
[----:B------:R-:W-:-:S06]  /*1e40*/  UISETP.GT.AND UP0, UPT, UR43, UR42, UPT ;  /* 0x0000002a2b00728c */ /* 0x000fcc000bf04270 */
[----:B--2-4-:R1:W2:Y:S03]  /*1e50*/  SYNCS.PHASECHK.TRANS64.TRYWAIT P0, [UR4+0x18], R0 ;  /* 0x00001800ff0075a7 */ /* 0x0142a60008001104 */
[----:B------:R-:W-:Y:S05]  /*1e60*/  BRA.U !UP0, `(.L_x_32) ;  /* 0x0000000108d07547 */ /* 0x000fea000b800000 */
[----:B------:R-:W-:Y:S01]  /*1e70*/  UIADD3 UR29, UPT, UPT, UR45, UR13, URZ ;  /* 0x0000000d2d1d7290 */ /* 0x000fe2000fffe0ff */
[----:B------:R-:W-:-:S11]  /*1e80*/  UMOV UR4, UR5 ;  /* 0x0000000500047c82 */ /* 0x000fd60008000000 */
.L_x_38:
[----:B------:R-:W-:Y:S01]  /*1e90*/  ULEA UR17, UR4, UR6, 0x3 ;  /* 0x0000000604117291 */ /* 0x000fe2000f8e18ff */
[----:B--2---:R-:W-:Y:S01]  /*1ea0*/  @!P3 MOV R2, 0x4000 ;  /* 0x000040000002b802 */ /* 0x004fe20000000f00 */
[----:B--2-4-:R-:W-:Y:S10]  /*1eb0*/  @P0 BRA `(.L_x_33) ;  /* 0x00000000000c0947 */ /* 0x014ff40003800000 */
[----:B------:R-:W-:-:S04]  /*1ec0*/  SHF.L.U32 R3, R12, 0x1f, RZ ;  /* 0x0000001f0c037819 */ /* 0x000fc800000006ff */
[----:B------:R-:W2:Y:S02]  /*1ed0*/  SYNCS.PHASECHK.TRANS64.TRYWAIT P0, [UR17+0x18], R3 ;  /* 0x00001803ff0075a7 */ /* 0x000ea40008001111 */
[----:B--2---:R-:W-:Y:S05]  /*1ee0*/  @!P0 BRA `(.L_x_34) ;  /* 0x0000005800ac8947 */ /* 0x004fea0003800000 */
.L_x_33:
[----:B------:R2:W-:Y:S01]  /*1ef0*/  @!P3 SYNCS.ARRIVE.TRANS64 RZ, [UR17], R2 ;  /* 0x00000002ffffb9a7 */ /* 0x0005e20008000011 */
[----:B------:R-:W-:-:S04]  /*1f00*/  ULOP3.LUT UR5, UR26, 0x2, URZ, 0xfc, !UPT ;  /* 0x000000021a057892 */ /* 0x000fc8000f8efcff */
[----:B------:R-:W-:-:S09]  /*1f10*/  UISETP.NE.AND UP0, UPT, UR5, 0x2, UPT ;  /* 0x000000020500788c */ /* 0x000fd2000bf05270 */
[----:B------:R-:W-:Y:S05]  /*1f20*/  BRA.U UP0, `(.L_x_35) ;  /* 0x0000000100047547 */ /* 0x000fea000b800000 */
[----:B------:R-:W-:Y:S05]  /*1f30*/  BPT.TRAP 0x1 ;  /* 0x000000040000795c */ /* 0x000fea0000300000 */
.L_x_35:
[----:B------:R-:W-:Y:S04]  /*1f40*/  BSSY.RECONVERGENT B0, `(.L_x_36) ;  /* 0x0000003000007945 */ /* 0x000fe80003800200 */
[----:B------:R-:W-:Y:S05]  /*1f50*/  @P2 BRA `(.L_x_37) ;  /* 0x0000000000042947 */ /* 0x000fea0003800000 */
[----:B------:R-:W-:Y:S05]  /*1f60*/  BPT.TRAP 0x1 ;  /* 0x000000040000795c */ /* 0x000fea0000300000 */
.L_x_37:
[----:B------:R-:W-:Y:S05]  /*1f70*/  BSYNC.RECONVERGENT B0 ;  /* 0x0000000000007941 */ /* 0x000fea0003800200 */
.L_x_36:
[----:B------:R-:W-:Y:S02]  /*1f80*/  UIADD3 UR5, UPT, UPT, UR4, 0x1, URZ ;  /* 0x0000000104057890 */ /* 0x000fe4000fffe0ff */
[----:B------:R-:W-:Y:S02]  /*1f90*/  USHF.L.U32 UR4, UR4, 0xb, URZ ;  /* 0x0000000b04047899 */ /* 0x000fe400080006ff */
[----:B------:R-:W-:Y:S02]  /*1fa0*/  UISETP.NE.AND UP0, UPT, UR5, 0x3, UPT ;  /* 0x000000030500788c */ /* 0x000fe4000bf05270 */
[----:B------:R-:W-:Y:S02]  /*1fb0*/  USHF.L.U32 UR18, UR13, 0x5, URZ ;  /* 0x000000050d127899 */ /* 0x000fe400080006ff */
[----:B------:R-:W-:Y:S02]  /*1fc0*/  USEL UR8, URZ, 0x1, UP0 ;  /* 0x00000001ff087887 */ /* 0x000fe40008000000 */
[----:B------:R-:W-:-:S02]  /*1fd0*/  USEL UR5, UR5, URZ, UP0 ;  /* 0x000000ff05057287 */ /* 0x000fc40008000000 */
[----:B------:R-:W-:Y:S02]  /*1fe0*/  UIADD3 UR22, UP0, UPT, UR30, 0x180, URZ ;  /* 0x000001801e167890 */ /* 0x000fe4000ff1e0ff */
[----:B------:R-:W-:Y:S01]  /*1ff0*/  ULEA UR7, UR5, UR6, 0x3 ;  /* 0x0000000605077291 */ /* 0x000fe2000f8e18ff */
[----:B------:R-:W-:Y:S01]  /*2000*/  LOP3.LUT R12, R12, UR8, RZ, 0x3c, !PT ;  /* 0x000000080c0c7c12 */ /* 0x000fe2000f8e3cff */
[----:B------:R-:W-:Y:S02]  /*2010*/  ULOP3.LUT UR8, UR27, UR4, URZ, 0xfc, !UPT ;  /* 0x000000041b087292 */ /* 0x000fe4000f8efcff */
[----:B------:R-:W-:Y:S01]  /*2020*/  UIADD3 UR13, UPT, UPT, UR13, 0x1, URZ ;  /* 0x000000010d0d7890 */ /* 0x000fe2000fffe0ff */
[----:B-1----:R-:W-:Y:S01]  /*2030*/  SHF.L.U32 R0, R12, 0x1f, RZ ;  /* 0x0000001f0c007819 */ /* 0x002fe200000006ff */
[----:B------:R-:W-:Y:S02]  /*2040*/  UIADD3 UR14, UP1, UPT, UR30, 0x80, URZ ;  /* 0x000000801e0e7890 */ /* 0x000fe4000ff3e0ff */
[----:B------:R-:W-:Y:S01]  /*2050*/  UIADD3.X UR23, UPT, UPT, URZ, UR31, URZ, UP0, !UPT ;  /* 0x0000001fff177290 */ /* 0x000fe200087fe4ff */
[----:B------:R3:W4:Y:S01]  /*2060*/  SYNCS.PHASECHK.TRANS64.TRYWAIT P0, [UR7+0x18], R0 ;  /* 0x00001800ff0075a7 */ /* 0x0007220008001107 */
[----:B------:R-:W-:-:S02]  /*2070*/  ULOP3.LUT UR7, UR28, UR4, URZ, 0xfc, !UPT ;  /* 0x000000041c077292 */ /* 0x000fc4000f8efcff */
[----:B------:R-:W-:Y:S02]  /*2080*/  ULEA UR8, UR8, UR6, 0x2 ;  /* 0x0000000608087291 */ /* 0x000fe4000f8e10ff */
[----:B------:R-:W-:Y:S02]  /*2090*/  ULEA UR7, UR7, UR6, 0x2 ;  /* 0x0000000607077291 */ /* 0x000fe4000f8e10ff */
[----:B------:R-:W-:Y:S02]  /*20a0*/  UISETP.NE.AND UP0, UPT, UR13, UR29, UPT ;  /* 0x0000001d0d00728c */ /* 0x000fe4000bf05270 */
[----:B------:R-:W-:Y:S02]  /*20b0*/  UIADD3 UR16, UPT, UPT, UR7, 0x6800, URZ ;  /* 0x0000680007107890 */ /* 0x000fe4000fffe0ff */
[----:B------:R-:W-:Y:S02]  /*20c0*/  UIADD3.X UR15, UPT, UPT, URZ, UR31, URZ, UP1, !UPT ;  /* 0x0000001fff0f7290 */ /* 0x000fe40008ffe4ff */
[----:B------:R-:W-:-:S02]  /*20d0*/  UPRMT UR7, URZ, 0x5410, UR24 ;  /* 0x00005410ff077896 */ /* 0x000fc40008000018 */
[----:B------:R-:W-:Y:S02]  /*20e0*/  UIADD3 UR8, UPT, UPT, UR8, 0xc800, URZ ;  /* 0x0000c80008087890 */ /* 0x000fe4000fffe0ff */
[----:B------:R-:W-:Y:S01]  /*20f0*/  UPRMT UR4, URZ, 0x5410, UR21 ;  /* 0x00005410ff047896 */ /* 0x000fe20008000015 */
[----:B------:R-:W-:Y:S01]  /*2100*/  UMOV UR32, 0x0 ;  /* 0x0000000000207882 */ /* 0x000fe20000000000 */
[----:B------:R-:W-:Y:S01]  /*2110*/  UMOV UR33, 0x10000000 ;  /* 0x1000000000217882 */ /* 0x000fe20000000000 */
[----:B------:R-:W-:Y:S01]  /*2120*/  UMOV UR19, UR35 ;  /* 0x0000002300137c82 */ /* 0x000fe20008000000 */
[----:B------:R-:W-:Y:S01]  /*2130*/  UMOV UR20, UR36 ;  /* 0x0000002400147c82 */ /* 0x000fe20008000000 */
[----:B------:R-:W-:Y:S01]  /*2140*/  UMOV UR12, UR36 ;  /* 0x00000024000c7c82 */ /* 0x000fe20008000000 */
[----:B------:R-:W-:Y:S01]  /*2150*/  UMOV UR9, UR17 ;  /* 0x0000001100097c82 */ /* 0x000fe20008000000 */
[----:B------:R-:W-:Y:S01]  /*2160*/  UMOV UR10, UR18 ;  /* 0x00000012000a7c82 */ /* 0x000fe20008000000 */
[----:B------:R-:W-:Y:S01]  /*2170*/  UTMALDG.3D.MULTICAST [UR16], [UR14], UR7, desc[UR32] ;  /* 0x000020100e0073b4 */ /* 0x000fe20008011807 */
[----:B------:R1:W-:Y:S02]  /*2180*/  UTMALDG.3D.MULTICAST [UR8], [UR22], UR4, desc[UR32] ;  /* 0x00002008160073b4 */ /* 0x0003e40008011804 */
[----:B-1----:R-:W-:Y:S01]  /*2190*/  UMOV UR4, UR5 ;  /* 0x0000000500047c82 */ /* 0x002fe20008000000 */
[----:B---3--:R-:W-:Y:S05]  /*21a0*/  BRA.U UP0, `(.L_x_38) ;  /* 0xfffffffd00387547 */ /* 0x008fea000b83ffff */
.L_x_32:
[C---:B------:R-:W-:Y:S01]  /*21b0*/  LEA R3, R11.reuse, UR6, 0x3 ;  /* 0x000000060b037c11 */ /* 0x040fe2000f8e18ff */
[----:B------:R-:W-:Y:S01]  /*21c0*/  NOP ;  /* 0x0000000000007918 */ /* 0x000fe20000000000 */
[----:B-1----:R-:W-:Y:S02]  /*21d0*/  SHF.L.U32 R0, R10, 0x1f, RZ ;  /* 0x0000001f0a007819 */ /* 0x002fe400000006ff */
[----:B------:R-:W-:Y:S02]  /*21e0*/  LEA R4, R11, UR6, 0x4 ;  /* 0x000000060b047c11 */ /* 0x000fe4000f8e20ff */
[----:B--2-4-:R-:W1:Y:S02]  /*21f0*/  SYNCS.PHASECHK.TRANS64.TRYWAIT P0, [R3+URZ+0x70], R0 ;  /* 0x00007000030075a7 */ /* 0x014e6400080011ff */
[----:B-1----:R-:W-:Y:S05]  /*2200*/  @!P0 BRA `(.L_x_39) ;  /* 0x0000005400fc8947 */ /* 0x002fea0003800000 */
.L_x_124:
[----:B------:R-:W2:Y:S01]  /*2210*/  LDS.128 R4, [R4+0x100] ;  /* 0x0001000004047984 */ /* 0x000ea20000000c00 */
[----:B------:R-:W-:Y:S01]  /*2220*/  UISETP.GE.AND UP0, UPT, UR40, 0x1, UPT ;  /* 0x000000012800788c */ /* 0x000fe2000bf06270 */
[----:B------:R-:W-:Y:S01]  /*2230*/  @!PT LDS RZ, [RZ] ;  /* 0x00000000fffff984 */ /* 0x000fe20000000800 */
[----:B------:R-:W-:Y:S01]  /*2240*/  @!PT LDS RZ, [RZ] ;  /* 0x00000000fffff984 */ /* 0x000fe20000000800 */
[----:B------:R-:W-:Y:S01]  /*2250*/  @!PT LDS RZ, [RZ] ;  /* 0x00000000fffff984 */ /* 0x000fe20000000800 */
[----:B------:R-:W-:Y:S01]  /*2260*/  @!PT LDS RZ, [RZ] ;  /* 0x00000000fffff984 */ /* 0x000fe20000000800 */
[----:B------:R3:W-:Y:S06]  /*2270*/  MEMBAR.ALL.CTA ;  /* 0x0000000000007992 */ /* 0x0007ec0000008000 */
[----:B---3--:R-:W3:Y:S01]  /*2280*/  FENCE.VIEW.ASYNC.S ;  /* 0x00000000000073c6 */ /* 0x008ee20000000000 */
[----:B--2---:R-:W-:-:S13]  /*2290*/  LOP3.LUT P0, RZ, R6, 0x1, RZ, 0xc0, !PT ;  /* 0x0000000106ff7812 */ /* 0x004fda000780c0ff */
[----:B---3--:R-:W-:Y:S01]  /*22a0*/  VOTEU.ANY UP1, P0 ;  /* 0x0000000000ff7886 */ /* 0x008fe20000020100 */
[----:B------:R-:W-:-:S13]  /*22b0*/  PLOP3.LUT P0, PT, PT, PT, UP1, 0x80, 0x8 ;  /* 0x000000000008781c */ /* 0x000fda0003f0f018 */
[----:B-1----:R-:W-:Y:S02]  /*22c0*/  @P0 LOP3.LUT R0, R5, 0xffff, RZ, 0xc0, !PT ;  /* 0x0000ffff05000812 */ /* 0x002fe400078ec0ff */
[----:B------:R-:W-:Y:S02]  /*22d0*/  @P0 MOV R2, R4 ;  /* 0x0000000400020202 */ /* 0x000fe40000000f00 */
[----:B------:R-:W-:Y:S01]  /*22e0*/  @P0 R2UR UR7, R0 ;  /* 0x00000000000702ca */ /* 0x000fe200000e0000 */
[----:B------:R-:W-:Y:S01]  /*22f0*/  VIADD R0, R3, 0x80 ;  /* 0x0000008003007836 */ /* 0x000fe20000000000 */
[----:B------:R-:W-:Y:S02]  /*2300*/  @P0 SHF.R.U32.HI R4, RZ, 0x10, R5 ;  /* 0x00000010ff040819 */ /* 0x000fe40000011605 */
[----:B------:R-:W-:Y:S02]  /*2310*/  @P0 R2UR UR8, R2 ;  /* 0x00000000020802ca */ /* 0x000fe400000e0000 */
[----:B------:R-:W-:-:S02]  /*2320*/  PRMT R0, RZ, 0x654, R0 ;  /* 0x00000654ff007816 */ /* 0x000fc40000000000 */
[----:B------:R-:W-:Y:S02]  /*2330*/  @P0 R2UR UR4, R4 ;  /* 0x00000000040402ca */ /* 0x000fe400000e0000 */
[----:B------:R1:W-:Y:S03]  /*2340*/  SYNCS.ARRIVE.TRANS64.RED.A1T0 RZ, [R0+URZ], RZ ;  /* 0x000000ff00ff79a7 */ /* 0x0003e600081004ff */
[----:B------:R-:W-:-:S04]  /*2350*/  @UP1 UMOV UR37, UR7 ;  /* 0x0000000700251c82 */ /* 0x000fc80008000000 */
[----:B------:R-:W-:-:S04]  /*2360*/  @UP1 UMOV UR38, UR8 ;  /* 0x0000000800261c82 */ /* 0x000fc80008000000 */
[----:B------:R-:W-:Y:S01]  /*2370*/  @UP1 UMOV UR36, UR4 ;  /* 0x0000000400241c82 */ /* 0x000fe20008000000 */
[----:B------:R-:W-:Y:S05]  /*2380*/  BRA.U !UP0, `(.L_x_40) ;  /* 0x0000000108d47547 */ /* 0x000fea000b800000 */
[----:B------:R-:W2:Y:S01]  /*2390*/  LDCU.128 UR12, c[0x0][0xb10] ;  /* 0x00016200ff0c77ac */ /* 0x000ea20008000c00 */
[----:B------:R-:W3:Y:S01]  /*23a0*/  LDCU UR29, c[0x0][0xb20] ;  /* 0x00016400ff1d77ac */ /* 0x000ee20008000800 */
[----:B------:R-:W4:Y:S01]  /*23b0*/  LDCU UR20, c[0x0][0xb0c] ;  /* 0x00016180ff1477ac */ /* 0x000f220008000800 */
[----:B------:R-:W1:Y:S01]  /*23c0*/  LDCU.64 UR10, c[0x0][0xb28] ;  /* 0x00016500ff0a77ac */ /* 0x000e620008000a00 */
[----:B------:R-:W-:Y:S02]  /*23d0*/  UISETP.NE.AND UP3, UPT, UR40, 0x1, UPT ;  /* 0x000000012800788c */ /* 0x000fe4000bf65270 */
[----:B--2---:R-:W-:Y:S02]  /*23e0*/  UIMAD.WIDE.U32 UR16, UR39, UR15, URZ ;  /* 0x0000000f271072a5 */ /* 0x004fe4000f8e00ff */
[----:B------:R-:W-:Y:S02]  /*23f0*/  UIMAD.WIDE.U32 UR8, UR41, UR12, URZ ;  /* 0x0000000c290872a5 */ /* 0x000fe4000f8e00ff */
[----:B------:R-:W-:-:S02]  /*2400*/  UISETP.NE.AND UP0, UPT, UR14, 0x1, UPT ;  /* 0x000000010e00788c */ /* 0x000fc4000bf05270 */
[----:B------:R-:W-:Y:S01]  /*2410*/  UIMAD.WIDE.U32 UR22, UR37, UR15, URZ ;  /* 0x0000000f251672a5 */ /* 0x000fe2000f8e00ff */
[----:B------:R-:W-:Y:S02]  /*2420*/  UMOV UR16, UR17 ;  /* 0x0000001100107c82 */ /* 0x000fe40008000000 */
[----:B------:R-:W-:Y:S01]  /*2430*/  UMOV UR8, UR9 ;  /* 0x0000000900087c82 */ /* 0x000fe20008000000 */
[----:B---3--:R-:W-:Y:S02]  /*2440*/  USHF.R.U32.HI UR16, URZ, UR29, UR16 ;  /* 0x0000001dff107299 */ /* 0x008fe40008011610 */
[----:B----4-:R-:W-:Y:S02]  /*2450*/  UISETP.NE.AND UP2, UPT, UR20, 0x1, UPT ;  /* 0x000000011400788c */ /* 0x010fe4000bf45270 */
[----:B------:R-:W-:Y:S02]  /*2460*/  USHF.R.U32.HI UR8, URZ, UR13, UR8 ;  /* 0x0000000dff087299 */ /* 0x000fe40008011608 */
[----:B------:R-:W-:-:S02]  /*2470*/  USEL UR7, UR39, UR16, !UP0 ;  /* 0x0000001027077287 */ /* 0x000fc4000c000000 */
[----:B------:R-:W-:Y:S02]  /*2480*/  USEL UR8, UR41, UR8, !UP2 ;  /* 0x0000000829087287 */ /* 0x000fe4000d000000 */
[----:B-1----:R-:W-:Y:S01]  /*2490*/  UIMAD.WIDE.U32 UR16, UR7, UR10, URZ ;  /* 0x0000000a071072a5 */ /* 0x002fe2000f8e00ff */
[----:B------:R-:W-:Y:S01]  /*24a0*/  UMOV UR4, UR23 ;  /* 0x0000001700047c82 */ /* 0x000fe20008000000 */
[----:B------:R-:W-:Y:S02]  /*24b0*/  UIMAD.WIDE.U32 UR18, UR38, UR12, URZ ;  /* 0x0000000c261272a5 */ /* 0x000fe4000f8e00ff */
[----:B------:R-:W-:-:S03]  /*24c0*/  UIMAD.WIDE.U32 UR22, UR8, UR10, URZ ;  /* 0x0000000a081672a5 */ /* 0x000fc6000f8e00ff */
[----:B------:R-:W-:Y:S01]  /*24d0*/  UMOV UR16, UR17 ;  /* 0x0000001100107c82 */ /* 0x000fe20008000000 */
[----:B------:R-:W-:Y:S02]  /*24e0*/  USHF.R.U32.HI UR4, URZ, UR29, UR4 ;  /* 0x0000001dff047299 */ /* 0x000fe40008011604 */
[----:B------:R-:W-:Y:S01]  /*24f0*/  @UP3 USHF.R.U32.HI UR7, URZ, UR11, UR16 ;  /* 0x0000000bff073299 */ /* 0x000fe20008011610 */
[----:B------:R-:W-:Y:S01]  /*2500*/  UMOV UR18, UR19 ;  /* 0x0000001300127c82 */ /* 0x000fe20008000000 */
[----:B------:R-:W-:Y:S01]  /*2510*/  UMOV UR22, UR23 ;  /* 0x0000001700167c82 */ /* 0x000fe20008000000 */
[----:B------:R-:W-:Y:S02]  /*2520*/  USHF.R.U32.HI UR13, URZ, UR13, UR18 ;  /* 0x0000000dff0d7299 */ /* 0x000fe40008011612 */
[----:B------:R-:W-:Y:S02]  /*2530*/  USEL UR4, UR37, UR4, !UP0 ;  /* 0x0000000425047287 */ /* 0x000fe4000c000000 */
[----:B------:R-:W-:-:S02]  /*2540*/  @UP3 USHF.R.U32.HI UR8, URZ, UR11, UR22 ;  /* 0x0000000bff083299 */ /* 0x000fc40008011616 */
[----:B------:R-:W-:Y:S02]  /*2550*/  UIMAD UR9, UR40, UR7, URZ ;  /* 0x00000007280972a4 */ /* 0x000fe4000f8e02ff */
[----:B------:R-:W-:Y:S02]  /*2560*/  USEL UR7, UR38, UR13, !UP2 ;  /* 0x0000000d26077287 */ /* 0x000fe4000d000000 */
[----:B------:R-:W-:Y:S02]  /*2570*/  UIMAD UR12, UR40, UR8, URZ ;  /* 0x00000008280c72a4 */ /* 0x000fe4000f8e02ff */
[----:B------:R-:W-:Y:S02]  /*2580*/  UISETP.GE.AND UP0, UPT, UR4, UR9, UPT ;  /* 0x000000090400728c */ /* 0x000fe4000bf06270 */
[----:B------:R-:W-:Y:S02]  /*2590*/  UIMAD.WIDE.U32 UR16, UR4, UR10, URZ ;  /* 0x0000000a041072a5 */ /* 0x000fe4000f8e00ff */
[----:B------:R-:W-:-:S02]  /*25a0*/  UISETP.GE.OR UP0, UPT, UR7, UR12, UP0 ;  /* 0x0000000c0700728c */ /* 0x000fc40008706670 */
        /* <DEDUP_REMOVED lines=19> */
.L_x_40:
[----:B------:R-:W2:Y:S02]  /*26e0*/  LDCU UR4, c[0x0][0xb30] ;  /* 0x00016600ff0477ac */ /* 0x000ea40008000800 */
[----:B--2---:R-:W-:-:S09]  /*26f0*/  UISETP.NE.AND UP0, UPT, UR4, 0x1, UPT ;  /* 0x000000010400788c */ /* 0x004fd2000bf05270 */
[----:B------:R-:W-:Y:S05]  /*2700*/  BRA.U UP0, `(.L_x_41) ;  /* 0x0000000100447547 */ /* 0x000fea000b800000 */
        /* <DEDUP_REMOVED lines=17> */
.L_x_41:
[----:B------:R-:W-:Y:S01]  /*2820*/  VIADD R11, R11, 0x1 ;  /* 0x000000010b0b7836 */ /* 0x000fe20000000000 */
[----:B------:R-:W-:Y:S02]  /*2830*/  R2UR UR7, R56 ;  /* 0x00000000380772ca */ /* 0x000fe400000e0000 */
[----:B------:R-:W-:Y:S02]  /*2840*/  R2UR UR4, R55 ;  /* 0x00000000370472ca */ /* 0x000fe400000e0000 */
[C---:B------:R-:W-:Y:S02]  /*2850*/  ISETP.NE.AND P0, PT, R11.reuse, 0x2, PT ;  /* 0x000000020b00780c */ /* 0x040fe40003f05270 */
[----:B------:R-:W-:Y:S02]  /*2860*/  PLOP3.LUT P1, PT, PT, PT, PT, 0x80, 0x8 ;  /* 0x000000000008781c */ /* 0x000fe40003f2f070 */
[----:B-1----:R-:W-:Y:S02]  /*2870*/  SEL R0, RZ, 0x1, P0 ;  /* 0x00000001ff007807 */ /* 0x002fe40000000000 */
[----:B------:R-:W-:-:S02]  /*2880*/  SEL R11, R11, RZ, P0 ;  /* 0x000000ff0b0b7207 */ /* 0x000fc40000000000 */
[----:B------:R-:W-:Y:S01]  /*2890*/  LOP3.LUT R10, R10, R0, RZ, 0x3c, !PT ;  /* 0x000000000a0a7212 */ /* 0x000fe200078e3cff */
[----:B------:R-:W-:Y:S02]  /*28a0*/  UIADD3 UR29, UPT, UPT, UR38, UR7, URZ ;  /* 0x00000007261d7290 */ /* 0x000fe4000fffe0ff */
[----:B------:R-:W-:Y:S01]  /*28b0*/  UIADD3 UR32, UPT, UPT, UR37, UR4, URZ ;  /* 0x0000000425207290 */ /* 0x000fe2000fffe0ff */
[----:B------:R-:W-:Y:S11]  /*28c0*/  BRA.U UP1, `(.L_x_42) ;  /* 0xfffffff101187547 */ /* 0x000ff6000b83ffff */
[----:B------:R-:W-:Y:S01]  /*28d0*/  UIADD3 UR6, UPT, UPT, UR6, 0x18, URZ ;  /* 0x0000001806067890 */ /* 0x000fe2000fffe0ff */
[----:B------:R-:W-:-:S03]  /*28e0*/  SHF.L.U32 R2, R12, 0x1f, RZ ;  /* 0x0000001f0c027819 */ /* 0x000fc600000006ff */
[----:B------:R-:W-:-:S09]  /*28f0*/  ULEA UR4, UR5, UR6, 0x3 ;  /* 0x0000000605047291 */ /* 0x000fd2000f8e18ff */
[----:B------:R-:W1:Y:S02]  /*2900*/  SYNCS.PHASECHK.TRANS64.TRYWAIT P0, [UR4], R2 ;  /* 0x00000002ff0075a7 */ /* 0x000e640008001104 */
[----:B-1----:R-:W-:Y:S05]  /*2910*/  @!P0 BRA `(.L_x_43) ;  /* 0x00000050004c8947 */ /* 0x002fea0003800000 */
.L_x_126:
[----:B------:R-:W-:-:S04]  /*2920*/  UIADD3 UR4, UPT, UPT, UR5, 0x1, URZ ;  /* 0x0000000105047890 */ /* 0x000fc8000fffe0ff */
[----:B------:R-:W-:-:S04]  /*2930*/  UISETP.NE.AND UP0, UPT, UR4, 0x3, UPT ;  /* 0x000000030400788c */ /* 0x000fc8000bf05270 */
[----:B------:R-:W-:Y:S02]  /*2940*/  USEL UR7, URZ, 0x1, UP0 ;  /* 0x00000001ff077887 */ /* 0x000fe40008000000 */
[----:B------:R-:W-:-:S04]  /*2950*/  USEL UR4, UR4, URZ, UP0 ;  /* 0x000000ff04047287 */ /* 0x000fc80008000000 */
[----:B------:R-:W-:Y:S01]  /*2960*/  ULEA UR5, UR4, UR6, 0x3 ;  /* 0x0000000604057291 */ /* 0x000fe2000f8e18ff */
[----:B------:R-:W-:-:S04]  /*2970*/  LOP3.LUT R12, R12, UR7, RZ, 0x3c, !PT ;  /* 0x000000070c0c7c12 */ /* 0x000fc8000f8e3cff */
[----:B-1----:R-:W-:-:S04]  /*2980*/  SHF.L.U32 R2, R12, 0x1f, RZ ;  /* 0x0000001f0c027819 */ /* 0x002fc800000006ff */
[----:B------:R-:W1:Y:S02]  /*2990*/  SYNCS.PHASECHK.TRANS64.TRYWAIT P0, [UR5], R2 ;  /* 0x00000002ff0075a7 */ /* 0x000e640008001105 */
[----:B-1----:R-:W-:Y:S05]  /*29a0*/  @!P0 BRA `(.L_x_44) ;  /* 0x0000005000408947 */ /* 0x002fea0003800000 */
.L_x_128:
[----:B------:R-:W-:-:S04]  /*29b0*/  UIADD3 UR4, UPT, UPT, UR4, 0x1, URZ ;  /* 0x0000000104047890 */ /* 0x000fc8000fffe0ff */
[----:B------:R-:W-:-:S04]  /*29c0*/  UISETP.NE.AND UP0, UPT, UR4, 0x3, UPT ;  /* 0x000000030400788c */ /* 0x000fc8000bf05270 */
[----:B------:R-:W-:Y:S02]  /*29d0*/  USEL UR5, URZ, 0x1, UP0 ;  /* 0x00000001ff057887 */ /* 0x000fe40008000000 */
[----:B------:R-:W-:-:S04]  /*29e0*/  USEL UR4, UR4, URZ, UP0 ;  /* 0x000000ff04047287 */ /* 0x000fc80008000000 */
[----:B------:R-:W-:Y:S01]  /*29f0*/  ULEA UR4, UR4, UR6, 0x3 ;  /* 0x0000000604047291 */ /* 0x000fe2000f8e18ff */
[----:B-1----:R-:W-:-:S04]  /*2a00*/  LOP3.LUT R2, R12, UR5, RZ, 0x3c, !PT ;  /* 0x000000050c027c12 */ /* 0x002fc8000f8e3cff */
[----:B------:R-:W-:Y:S01]  /*2a10*/  SHF.L.U32 R2, R2, 0x1f, RZ ;  /* 0x0000001f02027819 */ /* 0x000fe200000006ff */
[----:B------:R-:W-:-:S07]  /*2a20*/  IMAD.U32 R0, RZ, RZ, UR4 ;  /* 0x00000004ff007e24 */ /* 0x000fce000f8e00ff */
.L_x_45:
[----:B-1----:R1:W2:Y:S02]  /*2a30*/  SYNCS.PHASECHK.TRANS64.TRYWAIT P0, [R0+URZ], R2 ;  /* 0x00000002000075a7 */ /* 0x0022a400080011ff */
[----:B--2---:R-:W-:Y:S05]  /*2a40*/  @!P0 NANOSLEEP.SYNCS 0x989680 ;  /* 0x009896800000895d */ /* 0x004fea0003900000 */
[----:B------:R-:W2:Y:S02]  /*2a50*/  @!P0 SYNCS.PHASECHK.TRANS64 P0, [R0+URZ], R2 ;  /* 0x00000002000085a7 */ /* 0x000ea400080010ff */
[----:B--2---:R-:W-:Y:S05]  /*2a60*/  @P0 EXIT ;  /* 0x000000000000094d */ /* 0x004fea0003800000 */
[----:B------:R-:W-:Y:S05]  /*2a70*/  BRA `(.L_x_45) ;  /* 0xfffffffc00ec7947 */ /* 0x000fea000383ffff */
.L_x_22:
[----:B------:R-:W-:-:S04]  /*2a80*/  UISETP.NE.AND UP0, UPT, UR54, URZ, UPT ;  /* 0x000000ff3600728c */ /* 0x000fc8000bf05270 */
[----:B------:R-:W-:-:S09]  /*2a90*/  UISETP.NE.OR UP0, UPT, UR22, 0x1, UP0 ;  /* 0x000000011600788c */ /* 0x000fd20008705670 */
[----:B------:R-:W-:Y:S05]  /*2aa0*/  BRA.U UP0, `(.L_x_46) ;  /* 0x0000000500487547 */ /* 0x000fea000b800000 */
[----:B------:R-:W-:Y:S01]  /*2ab0*/  ISETP.GE.U32.AND P2, PT, R0, 0x4, PT ;  /* 0x000000040000780c */ /* 0x000fe20003f46070 */
[----:B------:R-:W-:Y:S01]  /*2ac0*/  IMAD.MOV.U32 R12, RZ, RZ, 0x1 ;  /* 0x00000001ff0c7424 */ /* 0x000fe200078e00ff */
[----:B------:R-:W-:Y:S02]  /*2ad0*/  CS2R R10, SRZ ;  /* 0x00000000000a7805 */ /* 0x000fe4000001ff00 */
[----:B------:R-:W-:Y:S01]  /*2ae0*/  CS2R R8, SRZ ;  /* 0x0000000000087805 */ /* 0x000fe2000001ff00 */
[----:B------:R-:W-:Y:S01]  /*2af0*/  UMOV UR6, 0x400 ;  /* 0x0000040000067882 */ /* 0x000fe20000000000 */
[----:B------:R-:W-:Y:S01]  /*2b00*/  UMOV UR5, URZ ;  /* 0x000000ff00057c82 */ /* 0x000fe20008000000 */
[----:B------:R-:W-:-:S12]  /*2b10*/  ULEA UR6, UR54, UR6, 0x18 ;  /* 0x0000000636067291 */ /* 0x000fd8000f8ec0ff */
.L_x_50:
[----:B------:R-:W-:Y:S02]  /*2b20*/  LEA R2, R8, UR6, 0x3 ;  /* 0x0000000608027c11 */ /* 0x000fe4000f8e18ff */
[----:B------:R-:W-:-:S03]  /*2b30*/  SHF.L.U32 R4, R9, 0x1f, RZ ;  /* 0x0000001f09047819 */ /* 0x000fc600000006ff */
[----:B------:R-:W-:Y:S01]  /*2b40*/  VIADD R5, R2, 0xe0 ;  /* 0x000000e002057836 */ /* 0x000fe20000000000 */
[----:B------:R-:W2:Y:S02]  /*2b50*/  SYNCS.PHASECHK.TRANS64.TRYWAIT P0, [R2+URZ+0xd0], R4 ;  /* 0x0000d004020075a7 */ /* 0x000ea400080011ff */
[----:B--2---:R-:W-:Y:S05]  /*2b60*/  @!P0 BRA `(.L_x_47) ;  /* 0x0000004c00e88947 */ /* 0x004fea0003800000 */
.L_x_129:
[----:B------:R-:W-:Y:S01]  /*2b70*/  ULEA UR4, UR5, UR6, 0x3 ;  /* 0x0000000605047291 */ /* 0x000fe2000f8e18ff */
[----:B--2---:R-:W-:Y:S01]  /*2b80*/  PRMT R2, RZ, 0x654, R5 ;  /* 0x00000654ff027816 */ /* 0x004fe20000000005 */
[----:B------:R-:W-:Y:S01]  /*2b90*/  @!P2 IMAD.MOV.U32 R4, RZ, RZ, 0x10 ;  /* 0x00000010ff04a424 */ /* 0x000fe200078e00ff */
[----:B------:R-:W-:Y:S01]  /*2ba0*/  SHF.L.U32 R5, R12, 0x1f, RZ ;  /* 0x0000001f0c057819 */ /* 0x000fe200000006ff */
[----:B------:R-:W-:Y:S01]  /*2bb0*/  UIADD3 UR7, UPT, UPT, UR4, 0x70, URZ ;  /* 0x0000007004077890 */ /* 0x000fe2000fffe0ff */
[----:B------:R2:W-:Y:S05]  /*2bc0*/  SYNCS.ARRIVE.TRANS64.RED.A1T0 RZ, [R2+URZ], RZ ;  /* 0x000000ff02ff79a7 */ /* 0x0005ea00081004ff */
[----:B------:R-:W-:Y:S01]  /*2bd0*/  IMAD.U32 R6, RZ, RZ, UR7 ;  /* 0x00000007ff067e24 */ /* 0x000fe2000f8e00ff */
[----:B------:R-:W3:Y:S04]  /*2be0*/  SYNCS.PHASECHK.TRANS64.TRYWAIT P0, [UR4+0x80], R5 ;  /* 0x00008005ff0075a7 */ /* 0x000ee80008001104 */
[----:B------:R-:W-:Y:S01]  /*2bf0*/  PRMT R6, R0, 0x654, R6 ;  /* 0x0000065400067816 */ /* 0x000fe20000000006 */
[----:B--23--:R-:W-:Y:S06]  /*2c00*/  @!P0 BRA `(.L_x_48) ;  /* 0x0000004c00d48947 */ /* 0x00cfec0003800000 */
.L_x_131:
[----:B------:R-:W-:Y:S01]  /*2c10*/  ULEA UR8, UR5, UR6, 0x4 ;  /* 0x0000000605087291 */ /* 0x000fe2000f8e20ff */
[----:B------:R-:W-:Y:S01]  /*2c20*/  SEL R3, R6, R3, !P2 ;  /* 0x0000000306037207 */ /* 0x000fe20005000000 */
[----:B------:R-:W-:Y:S01]  /*2c30*/  UIADD3 UR9, UPT, UPT, UR4, 0x70, URZ ;  /* 0x0000007004097890 */ /* 0x000fe2000fffe0ff */
[----:B--2---:R-:W-:Y:S01]  /*2c40*/  LEA R2, R11, UR6, 0x3 ;  /* 0x000000060b027c11 */ /* 0x004fe2000f8e18ff */
[----:B------:R-:W-:Y:S01]  /*2c50*/  UIADD3 UR8, UPT, UPT, UR8, 0x100, URZ ;  /* 0x0000010008087890 */ /* 0x000fe2000fffe0ff */
[----:B------:R2:W-:Y:S01]  /*2c60*/  @!P2 SYNCS.ARRIVE.TRANS64.RED RZ, [R3+URZ], R4 ;  /* 0x0000000403ffa9a7 */ /* 0x0005e200080004ff */
[----:B------:R-:W-:Y:S01]  /*2c70*/  UIADD3 UR4, UPT, UPT, UR5, 0x1, URZ ;  /* 0x0000000105047890 */ /* 0x000fe2000fffe0ff */
[----:B------:R-:W-:-:S03]  /*2c80*/  VIADD R8, R8, 0x1 ;  /* 0x0000000108087836 */ /* 0x000fc60000000000 */
[----:B------:R-:W-:Y:S02]  /*2c90*/  UISETP.NE.AND UP0, UPT, UR4, 0x2, UPT ;  /* 0x000000020400788c */ /* 0x000fe4000bf05270 */
[----:B------:R-:W-:Y:S01]  /*2ca0*/  ISETP.NE.AND P0, PT, R8, 0x2, PT ;  /* 0x000000020800780c */ /* 0x000fe20003f05270 */
[----:B------:R-:W-:Y:S06]  /*2cb0*/  UGETNEXTWORKID.BROADCAST [UR8], [UR9] ;  /* 0x00000000080073ca */ /* 0x000fec0008000100 */
[----:B------:R-:W-:Y:S02]  /*2cc0*/  USEL UR7, URZ, 0x1, UP0 ;  /* 0x00000001ff077887 */ /* 0x000fe40008000000 */
[----:B------:R-:W-:-:S04]  /*2cd0*/  USEL UR5, UR4, URZ, UP0 ;  /* 0x000000ff04057287 */ /* 0x000fc80008000000 */
[----:B------:R-:W-:Y:S02]  /*2ce0*/  LOP3.LUT R12, R12, UR7, RZ, 0x3c, !PT ;  /* 0x000000070c0c7c12 */ /* 0x000fe4000f8e3cff */
[----:B--2---:R-:W-:-:S04]  /*2cf0*/  SHF.L.U32 R4, R10, 0x1f, RZ ;  /* 0x0000001f0a047819 */ /* 0x004fc800000006ff */
[----:B------:R-:W2:Y:S02]  /*2d00*/  SYNCS.PHASECHK.TRANS64.TRYWAIT P1, [R2+URZ+0x70], R4 ;  /* 0x00007004020075a7 */ /* 0x000ea400080211ff */
[----:B--2---:R-:W-:Y:S05]  /*2d10*/  @!P1 BRA `(.L_x_49) ;  /* 0x0000004c00a89947 */ /* 0x004fea0003800000 */
.L_x_132:
[C---:B--2---:R-:W-:Y:S01]  /*2d20*/  LEA R4, R11.reuse, UR6, 0x4 ;  /* 0x000000060b047c11 */ /* 0x044fe2000f8e20ff */
[----:B------:R-:W-:Y:S01]  /*2d30*/  VIADD R2, R2, 0x80 ;  /* 0x0000008002027836 */ /* 0x000fe20000000000 */
[----:B------:R-:W-:Y:S01]  /*2d40*/  SEL R8, R8, RZ, P0 ;  /* 0x000000ff08087207 */ /* 0x000fe20000000000 */
[----:B------:R-:W-:-:S03]  /*2d50*/  VIADD R11, R11, 0x1 ;  /* 0x000000010b0b7836 */ /* 0x000fc60000000000 */
[----:B------:R-:W2:Y:S01]  /*2d60*/  LDS.128 R4, [R4+0x100] ;  /* 0x0001000004047984 */ /* 0x000ea20000000c00 */
[----:B------:R-:W-:Y:S02]  /*2d70*/  PRMT R2, RZ, 0x654, R2 ;  /* 0x00000654ff027816 */ /* 0x000fe40000000002 */
[C---:B------:R-:W-:Y:S01]  /*2d80*/  ISETP.NE.AND P1, PT, R11.reuse, 0x2, PT ;  /* 0x000000020b00780c */ /* 0x040fe20003f25270 */
[----:B------:R-:W-:Y:S01]  /*2d90*/  @!PT LDS RZ, [RZ] ;  /* 0x00000000fffff984 */ /* 0x000fe20000000800 */
[----:B------:R-:W-:Y:S01]  /*2da0*/  @!PT LDS RZ, [RZ] ;  /* 0x00000000fffff984 */ /* 0x000fe20000000800 */
[----:B------:R-:W-:Y:S01]  /*2db0*/  @!PT LDS RZ, [RZ] ;  /* 0x00000000fffff984 */ /* 0x000fe20000000800 */
[----:B------:R-:W-:Y:S01]  /*2dc0*/  @!PT LDS RZ, [RZ] ;  /* 0x00000000fffff984 */ /* 0x000fe20000000800 */
[----:B------:R3:W-:Y:S06]  /*2dd0*/  MEMBAR.ALL.CTA ;  /* 0x0000000000007992 */ /* 0x0007ec0000008000 */
[----:B---3--:R-:W3:Y:S01]  /*2de0*/  FENCE.VIEW.ASYNC.S ;  /* 0x00000000000073c6 */ /* 0x008ee20000000000 */
[----:B------:R-:W-:Y:S01]  /*2df0*/  SEL R11, R11, RZ, P1 ;  /* 0x000000ff0b0b7207 */ /* 0x000fe20000800000 */
[----:B---3--:R3:W-:Y:S01]  /*2e00*/  SYNCS.ARRIVE.TRANS64.RED.A1T0 RZ, [R2+URZ], RZ ;  /* 0x000000ff02ff79a7 */ /* 0x0087e200081004ff */
[----:B--2---:R-:W-:-:S02]  /*2e10*/  LOP3.LUT P3, RZ, R6, 0x1, RZ, 0xc0, !PT ;  /* 0x0000000106ff7812 */ /* 0x004fc4000786c0ff */
[----:B------:R-:W-:-:S04]  /*2e20*/  SEL R4, RZ, 0x1, P1 ;  /* 0x00000001ff047807 */ /* 0x000fc80000800000 */
[----:B------:R-:W-:Y:S02]  /*2e30*/  LOP3.LUT R10, R10, R4, RZ, 0x3c, !PT ;  /* 0x000000040a0a7212 */ /* 0x000fe400078e3cff */
[----:B---3--:R-:W-:-:S04]  /*2e40*/  SEL R2, RZ, 0x1, P0 ;  /* 0x00000001ff027807 */ /* 0x008fc80000000000 */
[----:B------:R-:W-:Y:S01]  /*2e50*/  LOP3.LUT R9, R9, R2, RZ, 0x3c, !PT ;  /* 0x0000000209097212 */ /* 0x000fe200078e3cff */
[----:B------:R-:W-:Y:S06]  /*2e60*/  @P3 BRA `(.L_x_50) ;  /* 0xfffffffc002c3947 */ /* 0x000fec000383ffff */
[----:B------:R-:W-:Y:S01]  /*2e70*/  ULEA UR4, UR5, UR6, 0x3 ;  /* 0x0000000605047291 */ /* 0x000fe2000f8e18ff */
[----:B------:R-:W-:-:S08]  /*2e80*/  SHF.L.U32 R2, R12, 0x1f, RZ ;  /* 0x0000001f0c027819 */ /* 0x000fd000000006ff */
[----:B------:R-:W2:Y:S02]  /*2e90*/  SYNCS.PHASECHK.TRANS64 P0, [UR4+0x80], R2 ;  /* 0x00008002ff0075a7 */ /* 0x000ea40008001004 */
[----:B--2---:R-:W-:Y:S05]  /*2ea0*/  @P0 BRA `(.L_x_51) ;  /* 0x0000000000080947 */ /* 0x004fea0003800000 */
[----:B------:R-:W2:Y:S02]  /*2eb0*/  SYNCS.PHASECHK.TRANS64.TRYWAIT P0, [UR4+0x80], R2 ;  /* 0x00008002ff0075a7 */ /* 0x000ea40008001104 */
[----:B--2---:R-:W-:Y:S05]  /*2ec0*/  @!P0 BRA `(.L_x_52) ;  /* 0x0000004c00508947 */ /* 0x004fea0003800000 */
.L_x_51:
[----:B------:R-:W-:-:S04]  /*2ed0*/  UIADD3 UR7, UPT, UPT, UR5, 0x1, URZ ;  /* 0x0000000105077890 */ /* 0x000fc8000fffe0ff */
[----:B------:R-:W-:-:S04]  /*2ee0*/  UISETP.NE.AND UP0, UPT, UR7, 0x2, UPT ;  /* 0x000000020700788c */ /* 0x000fc8000bf05270 */
[----:B------:R-:W-:Y:S02]  /*2ef0*/  USEL UR8, URZ, 0x1, UP0 ;  /* 0x00000001ff087887 */ /* 0x000fe40008000000 */
[----:B------:R-:W-:-:S04]  /*2f00*/  USEL UR7, UR7, URZ, UP0 ;  /* 0x000000ff07077287 */ /* 0x000fc80008000000 */
[----:B------:R-:W-:Y:S01]  /*2f10*/  ULEA UR7, UR7, UR6, 0x3 ;  /* 0x0000000607077291 */ /* 0x000fe2000f8e18ff */
[----:B--2---:R-:W-:-:S04]  /*2f20*/  LOP3.LUT R2, R12, UR8, RZ, 0x3c, !PT ;  /* 0x000000080c027c12 */ /* 0x004fc8000f8e3cff */
[----:B------:R-:W-:-:S04]  /*2f30*/  SHF.L.U32 R0, R2, 0x1f, RZ ;  /* 0x0000001f02007819 */ /* 0x000fc800000006ff */
[----:B------:R-:W2:Y:S02]  /*2f40*/  SYNCS.PHASECHK.TRANS64 P0, [UR7+0x80], R0 ;  /* 0x00008000ff0075a7 */ /* 0x000ea40008001007 */
[----:B-12---:R-:W-:Y:S05]  /*2f50*/  @P0 EXIT ;  /* 0x000000000000094d */ /* 0x006fea0003800000 */
[----:B------:R-:W-:Y:S02]  /*2f60*/  SHF.L.U32 R2, R2, 0x1f, RZ ;  /* 0x0000001f02027819 */ /* 0x000fe400000006ff */
[----:B------:R-:W-:-:S07]  /*2f70*/  MOV R0, UR7 ;  /* 0x0000000700007c02 */ /* 0x000fce0008000f00 */
.L_x_53:
[----:B-1----:R1:W2:Y:S02]  /*2f80*/  SYNCS.PHASECHK.TRANS64.TRYWAIT P0, [R0+URZ+0x80], R2 ;  /* 0x00008002000075a7 */ /* 0x0022a400080011ff */
[----:B--2---:R-:W-:Y:S05]  /*2f90*/  @!P0 NANOSLEEP.SYNCS 0x989680 ;  /* 0x009896800000895d */ /* 0x004fea0003900000 */
[----:B------:R-:W2:Y:S02]  /*2fa0*/  @!P0 SYNCS.PHASECHK.TRANS64 P0, [R0+URZ+0x80], R2 ;  /* 0x00008002000085a7 */ /* 0x000ea400080010ff */
[----:B--2---:R-:W-:Y:S05]  /*2fb0*/  @P0 EXIT ;  /* 0x000000000000094d */ /* 0x004fea0003800000 */
[----:B------:R-:W-:Y:S05]  /*2fc0*/  BRA `(.L_x_53) ;  /* 0xfffffffc00ec7947 */ /* 0x000fea000383ffff */
.L_x_46:
[----:B------:R-:W-:Y:S05]  /*2fd0*/  BRA.U UP4, `(.L_x_54) ;  /* 0x0000000d04d47547 */ /* 0x000fea000b800000 */
[----:B------:R-:W-:Y:S01]  /*2fe0*/  UMOV UR4, 0x40 ;  /* 0x0000004000047882 */ /* 0x000fe20000000000 */
[----:B------:R-:W-:Y:S01]  /*2ff0*/  NOP ;  /* 0x0000000000007918 */ /* 0x000fe20000000000 */
[----:B------:R-:W-:Y:S01]  /*3000*/  ULEA UR5, UR54, UR4, 0x18 ;  /* 0x0000000436057291 */ /* 0x000fe2000f8ec0ff */
[----:B------:R-:W-:Y:S02]  /*3010*/  UMOV UR6, 0x400 ;  /* 0x0000040000067882 */ /* 0x000fe40000000000 */
[----:B------:R-:W-:-:S06]  /*3020*/  ULEA UR6, UR54, UR6, 0x18 ;  /* 0x0000000636067291 */ /* 0x000fcc000f8ec0ff */
[----:B------:R-:W2:Y:S02]  /*3030*/  LDS.U8 R0, [UR5+0x1c] ;  /* 0x00001c05ff007984 */ /* 0x000ea40008000000 */
[----:B--2---:R-:W-:-:S13]  /*3040*/  ISETP.NE.AND P0, PT, R0, RZ, PT ;  /* 0x000000ff0000720c */ /* 0x004fda0003f05270 */
[----:B------:R-:W-:Y:S05]  /*3050*/  @P0 BRA `(.L_x_55) ;  /* 0x0000000000580947 */ /* 0x000fea0003800000 */
[----:B------:R-:W-:-:S13]  /*3060*/  ELECT P0, URZ, PT ;  /* 0x0000000000ff782f */ /* 0x000fda0003800000 */
[----:B------:R-:W-:Y:S05]  /*3070*/  @!P0 BRA `(.L_x_56) ;  /* 0x0000000000608947 */ /* 0x000fea0003800000 */
[----:B------:R-:W-:Y:S01]  /*3080*/  UMOV UR4, 0x10 ;  /* 0x0000001000047882 */ /* 0x000fe20000000000 */
[----:B------:R-:W-:Y:S01]  /*3090*/  HFMA2 R0, -RZ, RZ, 0, 5.9604644775390625e-08 ;  /* 0x00000001ff007431 */ /* 0x000fe200000001ff */
[----:B------:R-:W-:-:S03]  /*30a0*/  MOV R3, 0xffff ;  /* 0x0000ffff00037802 */ /* 0x000fc60000000f00 */
[----:B------:R-:W-:Y:S04]  /*30b0*/  DEPBAR.LE SB2, 0x36 ;  /* 0x0000ad800000791a */ /* 0x000fe80000000000 */
[----:B------:R-:W2:Y:S02]  /*30c0*/  UTCATOMSWS.FIND_AND_SET.ALIGN UP0, UR4, UR4 ;  /* 0x00000004000475e3 */ /* 0x000ea40008000800 */
[----:B--2---:R-:W-:Y:S01]  /*30d0*/  MOV R4, UR4 ;  /* 0x0000000400047c02 */ /* 0x004fe20008000f00 */
[----:B------:R-:W-:Y:S06]  /*30e0*/  BRA.U UP0, `(.L_x_57) ;  /* 0x0000000100187547 */ /* 0x000fec000b800000 */
.L_x_58:
[----:B------:R-:W-:Y:S05]  /*30f0*/  NANOSLEEP 0x64 ;  /* 0x000000640000795d */ /* 0x000fea0003800000 */
[----:B------:R-:W-:-:S05]  /*3100*/  UMOV UR4, 0x10 ;  /* 0x0000001000047882 */ /* 0x000fca0000000000 */
[----:B------:R-:W-:Y:S04]  /*3110*/  DEPBAR.LE SB2, 0x36 ;  /* 0x0000ad800000791a */ /* 0x000fe80000000000 */
[----:B------:R-:W2:Y:S02]  /*3120*/  UTCATOMSWS.FIND_AND_SET.ALIGN UP0, UR4, UR4 ;  /* 0x00000004000475e3 */ /* 0x000ea40008000800 */
[----:B--2---:R-:W-:Y:S01]  /*3130*/  MOV R4, UR4 ;  /* 0x0000000400047c02 */ /* 0x004fe20008000f00 */
[----:B------:R-:W-:Y:S05]  /*3140*/  BRA.U !UP0, `(.L_x_58) ;  /* 0xfffffffd08e87547 */ /* 0x000fea000b83ffff */
.L_x_57:
[-C--:B------:R-:W-:Y:S02]  /*3150*/  SHF.L.U32 R3, R3, R4.reuse, RZ ;  /* 0x0000000403037219 */ /* 0x080fe400000006ff */
[----:B------:R-:W-:Y:S01]  /*3160*/  SHF.L.U32 R0, R0, R4, RZ ;  /* 0x0000000400007219 */ /* 0x000fe200000006ff */
[----:B------:R-:W-:Y:S02]  /*3170*/  IMAD.SHL.U32 R4, R4, 0x20, RZ ;  /* 0x0000002004047824 */ /* 0x000fe400078e00ff */
[----:B------:R2:W-:Y:S04]  /*3180*/  ATOMS.OR RZ, [UR5+0x14], R3 ;  /* 0x00001403ffff798c */ /* 0x0005e8000b000005 */
[----:B------:R2:W-:Y:S04]  /*3190*/  ATOMS.OR RZ, [UR5+0x18], R0 ;  /* 0x00001800ffff798c */ /* 0x0005e8000b000005 */
[----:B------:R2:W-:Y:S01]  /*31a0*/  STS [UR6+0x120], R4 ;  /* 0x00012004ff007988 */ /* 0x0005e20008000806 */
[----:B------:R-:W-:Y:S05]  /*31b0*/  BRA `(.L_x_56) ;  /* 0x0000000000107947 */ /* 0x000fea0003800000 */
.L_x_55:
[----:B------:R-:W-:Y:S02]  /*31c0*/  MOV R0, 0xffffffff ;  /* 0xffffffff00007802 */ /* 0x000fe40000000f00 */
[----:B------:R-:W-:-:S03]  /*31d0*/  MOV R4, 0x3200 ;  /* 0x0000320000047802 */ /* 0x000fc60000000f00 */
[----:B------:R2:W-:Y:S04]  /*31e0*/  STS [UR6+0x120], R0 ;  /* 0x00012000ff007988 */ /* 0x0005e80008000806 */
[----:B-12--5:R-:W-:Y:S05]  /*31f0*/  CALL.REL.NOINC `($__internal_1_$__cuda_sm10x_tcgen05_guardrail_trap_phase_invalid_during_alloc) ;  /* 0x0000005000287944 */ /* 0x026fea0003c00000 */
.L_x_56:
[----:B------:R-:W-:Y:S05]  /*3200*/  WARPSYNC.ALL ;  /* 0x0000000000007948 */ /* 0x000fea0003800000 */
[----:B------:R-:W3:Y:S01]  /*3210*/  S2UR UR4, SR_CgaCtaId ;  /* 0x00000000000479c3 */ /* 0x000ee20000008800 */
[----:B------:R-:W-:Y:S01]  /*3220*/  UMOV UR26, 0x400 ;  /* 0x00000400001a7882 */ /* 0x000fe20000000000 */
[----:B------:R-:W-:-:S06]  /*3230*/  NOP ;  /* 0x0000000000007918 */ /* 0x000fcc0000000000 */
[----:B------:R-:W-:Y:S06]  /*3240*/  BAR.ARV 0x6, 0xa0 ;  /* 0x0182800000007b1d */ /* 0x000fec0000002000 */
[----:B------:R-:W4:Y:S01]  /*3250*/  LDCU UR5, c[0x0][0x38c] ;  /* 0x00007180ff0577ac */ /* 0x000f220008000800 */
[----:B------:R-:W-:Y:S01]  /*3260*/  LOP3.LUT R2, R2, 0xffff, RZ, 0xc0, !PT ;  /* 0x0000ffff02027812 */ /* 0x000fe200078ec0ff */
[----:B------:R-:W-:Y:S01]  /*3270*/  IMAD.MOV.U32 R11, RZ, RZ, 0x1 ;  /* 0x00000001ff0b7424 */ /* 0x000fe200078e00ff */
[----:B------:R-:W-:Y:S01]  /*3280*/  CS2R R8, SRZ ;  /* 0x0000000000087805 */ /* 0x000fe2000001ff00 */
[----:B------:R-:W1:Y:S01]  /*3290*/  LDCU UR7, c[0x0][0x38c] ;  /* 0x00007180ff0777ac */ /* 0x000e620008000800 */
[----:B------:R-:W-:Y:S01]  /*32a0*/  R2UR UR27, R2 ;  /* 0x00000000021b72ca */ /* 0x000fe200000e0000 */
[----:B------:R-:W-:Y:S01]  /*32b0*/  IMAD.MOV.U32 R10, RZ, RZ, RZ ;  /* 0x000000ffff0a7224 */ /* 0x000fe200078e00ff */
[----:B------:R-:W-:Y:S01]  /*32c0*/  UMOV UR30, URZ ;  /* 0x000000ff001e7c82 */ /* 0x000fe20008000000 */
[----:B------:R-:W-:Y:S01]  /*32d0*/  UMOV UR24, URZ ;  /* 0x000000ff00187c82 */ /* 0x000fe20008000000 */
[----:B---3--:R-:W-:Y:S01]  /*32e0*/  ULEA UR26, UR4, UR26, 0x18 ;  /* 0x0000001a041a7291 */ /* 0x008fe2000f8ec0ff */
[----:B------:R-:W-:Y:S01]  /*32f0*/  UMOV UR38, 0x0 ;  /* 0x0000000000267882 */ /* 0x000fe20000000000 */
[----:B------:R-:W-:-:S02]  /*3300*/  UMOV UR39, 0x4100910 ;  /* 0x0410091000277882 */ /* 0x000fc40000000000 */
[----:B------:R-:W-:Y:S02]  /*3310*/  UIADD3 UR4, UPT, UPT, UR26, 0x6800, URZ ;  /* 0x000068001a047890 */ /* 0x000fe4000fffe0ff */
[----:B------:R-:W-:Y:S02]  /*3320*/  UIADD3 UR6, UPT, UPT, UR26, 0xc800, URZ ;  /* 0x0000c8001a067890 */ /* 0x000fe4000fffe0ff */
[----:B----4-:R-:W-:Y:S01]  /*3330*/  UIADD3 UR5, UPT, UPT, UR5, 0x1f, URZ ;  /* 0x0000001f05057890 */ /* 0x010fe2000fffe0ff */
[----:B--2---:R-:W2:Y:S01]  /*3340*/  LDS R0, [UR26+0x120] ;  /* 0x0001201aff007984 */ /* 0x004ea20008000800 */
[----:B-1----:R-:W-:Y:S01]  /*3350*/  UMOV UR36, 0x0 ;  /* 0x0000000000247882 */ /* 0x002fe20000000000 */
[----:B------:R-:W-:Y:S01]  /*3360*/  UMOV UR37, 0x4100910 ;  /* 0x0410091000257882 */ /* 0x000fe20000000000 */
[----:B------:R-:W-:Y:S02]  /*3370*/  USHF.R.S32.HI UR40, URZ, 0x1f, UR5 ;  /* 0x0000001fff287899 */ /* 0x000fe40008011405 */
[----:B------:R-:W-:-:S02]  /*3380*/  UISETP.GE.AND UP4, UPT, UR7, 0x1, UPT ;  /* 0x000000010700788c */ /* 0x000fc4000bf86270 */
[----:B------:R-:W-:Y:S02]  /*3390*/  ULEA.HI UR40, UR40, UR5, URZ, 0x5 ;  /* 0x0000000528287291 */ /* 0x000fe4000f8f28ff */
[----:B------:R-:W-:Y:S02]  /*33a0*/  USHF.R.U32.HI UR5, URZ, 0x4, UR4 ;  /* 0x00000004ff057899 */ /* 0x000fe40008011604 */
[----:B------:R-:W-:Y:S02]  /*33b0*/  USHF.R.S32.HI UR40, URZ, 0x5, UR40 ;  /* 0x00000005ff287899 */ /* 0x000fe40008011428 */
[----:B------:R-:W-:Y:S02]  /*33c0*/  USHF.R.U32.HI UR4, URZ, 0x4, UR6 ;  /* 0x00000004ff047899 */ /* 0x000fe40008011606 */
[----:B------:R-:W-:Y:S02]  /*33d0*/  UISETP.LT.AND UP0, UPT, UR40, 0x1, UPT ;  /* 0x000000012800788c */ /* 0x000fe4000bf01270 */
[----:B------:R-:W-:-:S02]  /*33e0*/  ULOP3.LUT UR5, UR5, 0x3fff, URZ, 0xc0, !UPT ;  /* 0x00003fff05057892 */ /* 0x000fc4000f8ec0ff */
[----:B------:R-:W-:Y:S02]  /*33f0*/  ULOP3.LUT UR4, UR4, 0x3fff, URZ, 0xc0, !UPT ;  /* 0x00003fff04047892 */ /* 0x000fe4000f8ec0ff */
[----:B------:R-:W-:Y:S02]  /*3400*/  USEL UR41, UR40, 0x1, !UP0 ;  /* 0x0000000128297887 */ /* 0x000fe4000c000000 */
[----:B------:R-:W-:Y:S02]  /*3410*/  ULOP3.LUT UR28, UR5, 0x10000, URZ, 0xfc, !UPT ;  /* 0x00010000051c7892 */ /* 0x000fe4000f8efcff */
[----:B------:R-:W-:Y:S02]  /*3420*/  ULOP3.LUT UR29, UR4, 0x10000, URZ, 0xfc, !UPT ;  /* 0x00010000041d7892 */ /* 0x000fe4000f8efcff */
[----:B------:R-:W-:Y:S01]  /*3430*/  UIADD3 UR41, UPT, UPT, -UR41, URZ, URZ ;  /* 0x000000ff29297290 */ /* 0x000fe2000fffe1ff */
[----:B------:R-:W-:Y:S01]  /*3440*/  UMOV UR34, 0x0 ;  /* 0x0000000000227882 */ /* 0x000fe20000000000 */
[----:B------:R-:W-:Y:S01]  /*3450*/  UMOV UR35, 0x4100910 ;  /* 0x0410091000237882 */ /* 0x000fe20000000000 */
[----:B------:R-:W-:Y:S01]  /*3460*/  UMOV UR32, 0x0 ;  /* 0x0000000000207882 */ /* 0x000fe20000000000 */
[----:B------:R-:W-:Y:S01]  /*3470*/  UMOV UR33, 0x4100910 ;  /* 0x0410091000217882 */ /* 0x000fe20000000000 */
[----:B--2---:R-:W-:-:S15]  /*3480*/  R2UR UR42, R0 ;  /* 0x00000000002a72ca */ /* 0x004fde00000e0000 */
.L_x_65:
[----:B------:R-:W-:Y:S02]  /*3490*/  LEA R0, R10, UR26, 0x3 ;  /* 0x0000001a0a007c11 */ /* 0x000fe4000f8e18ff */
[----:B------:R-:W-:Y:S02]  /*34a0*/  SHF.L.U32 R2, R9, 0x1f, RZ ;  /* 0x0000001f09027819 */ /* 0x000fe400000006ff */
[----:B------:R-:W-:Y:S01]  /*34b0*/  PLOP3.LUT P0, PT, PT, PT, UP4, 0x80, 0x8 ;  /* 0x000000000008781c */ /* 0x000fe20003f0f048 */
[----:B------:R-:W-:Y:S01]  /*34c0*/  VIADD R3, R0, 0x80 ;  /* 0x0000008000037836 */ /* 0x000fe20000000000 */
[----:B-1----:R-:W1:Y:S02]  /*34d0*/  SYNCS.PHASECHK.TRANS64.TRYWAIT P1, [R0+URZ+0x70], R2 ;  /* 0x00007002000075a7 */ /* 0x002e6400080211ff */
[----:B-1-3--:R-:W-:Y:S09]  /*34e0*/  @!P1 BRA `(.L_x_59) ;  /* 0x0000004400e09947 */ /* 0x00aff20003800000 */
.L_x_134:
[----:B------:R-:W-:Y:S01]  /*34f0*/  LEA R4, R10, UR26, 0x4 ;  /* 0x0000001a0a047c11 */ /* 0x000fe2000f8e20ff */
[----:B------:R-:W-:Y:S01]  /*3500*/  @UP4 ULEA UR4, UR24, UR26, 0x3 ;  /* 0x0000001a18044291 */ /* 0x000fe2000f8e18ff */
[----:B------:R-:W-:Y:S01]  /*3510*/  PLOP3.LUT P2, PT, PT, PT, PT, 0x80, 0x8 ;  /* 0x000000000008781c */ /* 0x000fe20003f4f070 */
[----:B------:R-:W-:Y:S01]  /*3520*/  ULEA UR31, UR30, UR26, 0x3 ;  /* 0x0000001a1e1f7291 */ /* 0x000fe2000f8e18ff */
[----:B------:R-:W-:Y:S02]  /*3530*/  PRMT R3, RZ, 0x654, R3 ;  /* 0x00000654ff037816 */ /* 0x000fe40000000003 */
[----:B------:R-:W2:Y:S01]  /*3540*/  LDS.128 R4, [R4+0x100] ;  /* 0x0001000004047984 */ /* 0x000ea20000000c00 */
[----:B-1----:R-:W-:Y:S02]  /*3550*/  @P0 SHF.L.U32 R2, R8, 0x1f, RZ ;  /* 0x0000001f08020819 */ /* 0x002fe400000006ff */
[----:B------:R-:W-:Y:S01]  /*3560*/  SHF.L.U32 R0, R11, 0x1f, RZ ;  /* 0x0000001f0b007819 */ /* 0x000fe200000006ff */
[----:B------:R-:W-:Y:S01]  /*3570*/  @!PT LDS RZ, [RZ] ;  /* 0x00000000fffff984 */ /* 0x000fe20000000800 */
[----:B------:R-:W-:Y:S01]  /*3580*/  @!PT LDS RZ, [RZ] ;  /* 0x00000000fffff984 */ /* 0x000fe20000000800 */
[----:B------:R-:W-:Y:S01]  /*3590*/  @!PT LDS RZ, [RZ] ;  /* 0x00000000fffff984 */ /* 0x000fe20000000800 */
[----:B------:R-:W-:Y:S01]  /*35a0*/  @!PT LDS RZ, [RZ] ;  /* 0x00000000fffff984 */ /* 0x000fe20000000800 */
[----:B------:R1:W-:Y:S06]  /*35b0*/  MEMBAR.ALL.CTA ;  /* 0x0000000000007992 */ /* 0x0003ec0000008000 */
[----:B-1----:R-:W1:Y:S02]  /*35c0*/  FENCE.VIEW.ASYNC.S ;  /* 0x00000000000073c6 */ /* 0x002e640000000000 */
[----:B-1----:R1:W-:Y:S01]  /*35d0*/  SYNCS.ARRIVE.TRANS64.RED.A1T0 RZ, [R3+URZ], RZ ;  /* 0x000000ff03ff79a7 */ /* 0x0023e200081004ff */
[----:B------:R1:W3:Y:S01]  /*35e0*/  @P0 SYNCS.PHASECHK.TRANS64.TRYWAIT P2, [UR4], R2 ;  /* 0x00000002ff0005a7 */ /* 0x0002e20008041104 */
[----:B------:R-:W-:Y:S01]  /*35f0*/  ULEA.HI UR4, UR30, UR30, URZ, 0x1 ;  /* 0x0000001e1e047291 */ /* 0x000fe2000f8f08ff */
[----:B--2---:R-:W-:-:S03]  /*3600*/  LOP3.LUT P1, RZ, R6, 0x1, RZ, 0xc0, !PT ;  /* 0x0000000106ff7812 */ /* 0x004fc6000782c0ff */
[----:B------:R-:W-:Y:S02]  /*3610*/  USHF.L.U32 UR11, UR4, 0x5, URZ ;  /* 0x00000005040b7899 */ /* 0x000fe400080006ff */
[----:B------:R-:W-:Y:S02]  /*3620*/  ULOP3.LUT UR4, UR4, 0xffe, URZ, 0xc0, !UPT ;  /* 0x00000ffe04047892 */ /* 0x000fe4000f8ec0ff */
[----:B------:R-:W-:Y:S02]  /*3630*/  ULOP3.LUT UR11, UR11, 0xffffffc0, URZ, 0xc0, !UPT ;  /* 0xffffffc00b0b7892 */ /* 0x000fe4000f8ec0ff */
[----:B------:R-:W-:Y:S02]  /*3640*/  UIADD3 UR4, UPT, UPT, -UR4, UR30, URZ ;  /* 0x0000001e04047290 */ /* 0x000fe4000fffe1ff */
[----:B------:R-:W-:Y:S01]  /*3650*/  UIADD3 UR11, UPT, UPT, UR42, UR11, URZ ;  /* 0x0000000b2a0b7290 */ /* 0x000fe2000fffe0ff */
[----:B------:R-:W2:Y:S03]  /*3660*/  SYNCS.PHASECHK.TRANS64.TRYWAIT P0, [UR31+0xb0], R0 ;  /* 0x0000b000ff0075a7 */ /* 0x000ea6000800111f */
[----:B------:R-:W-:Y:S01]  /*3670*/  ULEA UR11, UR4, UR11, 0x14 ;  /* 0x0000000b040b7291 */ /* 0x000fe2000f8ea0ff */
[----:B-123--:R-:W-:Y:S11]  /*3680*/  @!P0 BRA `(.L_x_60) ;  /* 0x00000044008c8947 */ /* 0x00eff60003800000 */
.L_x_136:
[----:B------:R-:W-:Y:S01]  /*3690*/  IADD3 R10, PT, PT, R10, 0x1, RZ ;  /* 0x000000010a0a7810 */ /* 0x000fe20007ffe0ff */
[----:B------:R-:W-:Y:S06]  /*36a0*/  BRA.U !UP4, `(.L_x_61) ;  /* 0x000000010cc07547 */ /* 0x000fec000b800000 */
[----:B------:R-:W-:Y:S01]  /*36b0*/  UPLOP3.LUT UP2, UPT, UPT, UPT, UPT, 0x40, 0x4 ;  /* 0x000000000004789c */ /* 0x000fe20003f4e870 */
[----:B------:R-:W-:Y:S01]  /*36c0*/  UMOV UR23, UR41 ;  /* 0x0000002900177c82 */ /* 0x000fe20008000000 */
[----:B------:R-:W-:Y:S01]  /*36d0*/  UMOV UR22, UR40 ;  /* 0x0000002800167c82 */ /* 0x000fe20008000000 */
[----:B------:R-:W-:-:S08]  /*36e0*/  UMOV UR10, UR24 ;  /* 0x00000018000a7c82 */ /* 0x000fd00008000000 */
.L_x_64:
[----:B------:R-:W-:Y:S02]  /*36f0*/  UIADD3 UR23, UPT, UPT, UR23, 0x1, URZ ;  /* 0x0000000117177890 */ /* 0x000fe4000fffe0ff */
[----:B--2---:R-:W-:Y:S02]  /*3700*/  ULEA UR5, UR10, UR26, 0x3 ;  /* 0x0000001a0a057291 */ /* 0x004fe4000f8e18ff */
[----:B------:R-:W-:Y:S01]  /*3710*/  UISETP.NE.AND UP3, UPT, UR23, URZ, UPT ;  /* 0x000000ff1700728c */ /* 0x000fe2000bf65270 */
[----:B---3--:R-:W-:Y:S10]  /*3720*/  @P2 BRA `(.L_x_62) ;  /* 0x00000000000c2947 */ /* 0x008ff40003800000 */
[----:B-1----:R-:W-:Y:S04]  /*3730*/  SHF.L.U32 R2, R8, 0x1f, RZ ;  /* 0x0000001f08027819 */ /* 0x002fe800000006ff */
[----:B------:R-:W1:Y:S02]  /*3740*/  SYNCS.PHASECHK.TRANS64.TRYWAIT P0, [UR5], R2 ;  /* 0x00000002ff0075a7 */ /* 0x000e640008001105 */
[----:B-1----:R-:W-:Y:S05]  /*3750*/  @!P0 BRA `(.L_x_63) ;  /* 0x0000004400708947 */ /* 0x002fea0003800000 */
.L_x_62:
[----:B------:R-:W-:Y:S01]  /*3760*/  UISETP.NE.AND UP0, UPT, UR22, 0x1, UPT ;  /* 0x000000011600788c */ /* 0x000fe2000bf05270 */
[----:B------:R-:W-:Y:S01]  /*3770*/  PLOP3.LUT P2, PT, PT, PT, PT, 0x80, 0x8 ;  /* 0x000000000008781c */ /* 0x000fe20003f4f070 */
[----:B------:R-:W-:Y:S02]  /*3780*/  UIADD3 UR4, UPT, UPT, UR10, 0x1, URZ ;  /* 0x000000010a047890 */ /* 0x000fe4000fffe0ff */
[----:B------:R-:W-:Y:S02]  /*3790*/  UIADD3 UR25, UPT, UPT, UR5, 0x18, URZ ;  /* 0x0000001805197890 */ /* 0x000fe4000fffe0ff */
[----:B------:R-:W-:Y:S01]  /*37a0*/  UISETP.NE.AND UP1, UPT, UR4, 0x3, UPT ;  /* 0x000000030400788c */ /* 0x000fe2000bf25270 */
[----:B------:R-:W-:Y:S01]  /*37b0*/  PLOP3.LUT P0, PT, PT, PT, UP0, 0x80, 0x8 ;  /* 0x000000000008781c */ /* 0x000fe20003f0f008 */
[----:B------:R-:W-:Y:S02]  /*37c0*/  UIADD3 UR22, UPT, UPT, UR22, -0x1, URZ ;  /* 0xffffffff16167890 */ /* 0x000fe4000fffe0ff */
[----:B------:R-:W-:Y:S02]  /*37d0*/  USEL UR6, URZ, 0x1, UP1 ;  /* 0x00000001ff067887 */ /* 0x000fe40008800000 */
[----:B------:R-:W-:Y:S01]  /*37e0*/  USEL UR24, UR4, URZ, UP1 ;  /* 0x000000ff04187287 */ /* 0x000fe20008800000 */
[----:B------:R-:W-:Y:S01]  /*37f0*/  UMOV UR7, 0x40004040 ;  /* 0x4000404000077882 */ /* 0x000fe20000000000 */
[----:B------:R-:W-:Y:S02]  /*3800*/  UMOV UR5, 0x40004040 ;  /* 0x4000404000057882 */ /* 0x000fe40000000000 */
[----:B------:R-:W-:Y:S01]  /*3810*/  @UP0 ULEA UR4, UR24, UR26, 0x3 ;  /* 0x0000001a18040291 */ /* 0x000fe2000f8e18ff */
[----:B------:R-:W-:Y:S01]  /*3820*/  LOP3.LUT R8, R8, UR6, RZ, 0x3c, !PT ;  /* 0x0000000608087c12 */ /* 0x000fe2000f8e3cff */
[----:B------:R-:W-:Y:S01]  /*3830*/  ULEA UR6, UR10, UR29, 0x9 ;  /* 0x0000001d0a067291 */ /* 0x000fe2000f8e48ff */
[----:B------:R-:W-:Y:S02]  /*3840*/  UMOV UR21, 0x40004040 ;  /* 0x4000404000157882 */ /* 0x000fe40000000000 */
[----:B-1----:R-:W-:Y:S01]  /*3850*/  @P0 SHF.L.U32 R0, R8, 0x1f, RZ ;  /* 0x0000001f08000819 */ /* 0x002fe200000006ff */
[----:B------:R-:W-:Y:S02]  /*3860*/  UIADD3 UR20, UPT, UPT, UR6, 0x2, URZ ;  /* 0x0000000206147890 */ /* 0x000fe4000fffe0ff */
[----:B------:R-:W-:Y:S01]  /*3870*/  UIADD3 UR16, UPT, UPT, UR6, 0x4, URZ ;  /* 0x0000000406107890 */ /* 0x000fe2000fffe0ff */
[----:B------:R2:W3:Y:S01]  /*3880*/  @P0 SYNCS.PHASECHK.TRANS64.TRYWAIT P2, [UR4], R0 ;  /* 0x00000000ff0005a7 */ /* 0x0004e20008041104 */
[----:B------:R-:W-:Y:S02]  /*3890*/  ULEA UR4, UR10, UR28, 0x9 ;  /* 0x0000001c0a047291 */ /* 0x000fe4000f8e48ff */
[----:B------:R-:W-:Y:S02]  /*38a0*/  UIADD3 UR12, UPT, UPT, UR6, 0x6, URZ ;  /* 0x00000006060c7890 */ /* 0x000fe4000fffe0ff */
[----:B------:R-:W-:Y:S02]  /*38b0*/  UIADD3 UR18, UPT, UPT, UR4, 0x2, URZ ;  /* 0x0000000204127890 */ /* 0x000fe4000fffe0ff */
[----:B------:R-:W-:Y:S02]  /*38c0*/  UIADD3 UR14, UPT, UPT, UR4, 0x4, URZ ;  /* 0x00000004040e7890 */ /* 0x000fe4000fffe0ff */
[----:B------:R-:W-:Y:S01]  /*38d0*/  UIADD3 UR8, UPT, UPT, UR4, 0x6, URZ ;  /* 0x0000000604087890 */ /* 0x000fe2000fffe0ff */
[----:B------:R2:W-:Y:S01]  /*38e0*/  UTCHMMA gdesc[UR4], gdesc[UR6], tmem[UR11], tmem[UR38], idesc[UR39], UP2 ;  /* 0x00ff2606040075ea */ /* 0x0005e2000900000b */
[----:B------:R-:W-:Y:S01]  /*38f0*/  UPLOP3.LUT UP2, UPT, UPT, UPT, UPT, 0x80, 0x8 ;  /* 0x000000000008789c */ /* 0x000fe20003f4f070 */
[----:B------:R-:W-:Y:S01]  /*3900*/  UMOV UR19, 0x40004040 ;  /* 0x4000404000137882 */ /* 0x000fe20000000000 */
[----:B------:R-:W-:Y:S01]  /*3910*/  UMOV UR17, 0x40004040 ;  /* 0x4000404000117882 */ /* 0x000fe20000000000 */
[----:B------:R2:W-:Y:S01]  /*3920*/  UTCHMMA gdesc[UR18], gdesc[UR20], tmem[UR11], tmem[UR36], idesc[UR37], UPT ;  /* 0x00ff2414120075ea */ /* 0x0005e2000b80000b */
[----:B------:R-:W-:Y:S01]  /*3930*/  UMOV UR15, 0x40004040 ;  /* 0x40004040000f7882 */ /* 0x000fe20000000000 */
[----:B------:R-:W-:Y:S01]  /*3940*/  UMOV UR13, 0x40004040 ;  /* 0x40004040000d7882 */ /* 0x000fe20000000000 */
[----:B------:R-:W-:Y:S01]  /*3950*/  UMOV UR9, 0x40004040 ;  /* 0x4000404000097882 */ /* 0x000fe20000000000 */
[----:B------:R2:W-:Y:S01]  /*3960*/  UTCHMMA gdesc[UR14], gdesc[UR16], tmem[UR11], tmem[UR34], idesc[UR35], UPT ;  /* 0x00ff22100e0075ea */ /* 0x0005e2000b80000b */
[----:B------:R2:W-:Y:S01]  /*3970*/  UTCHMMA gdesc[UR8], gdesc[UR12], tmem[UR11], tmem[UR32], idesc[UR33], UPT ;  /* 0x00ff200c080075ea */ /* 0x0005e2000b80000b */
[----:B------:R2:W-:Y:S01]  /*3980*/  UTCBAR.MULTICAST [UR25], URZ, UR27 ;  /* 0x000000ff190073e9 */ /* 0x0005e2000800081b */
[----:B------:R-:W-:Y:S01]  /*3990*/  UMOV UR10, UR24 ;  /* 0x00000018000a7c82 */ /* 0x000fe20008000000 */
[----:B------:R-:W-:Y:S05]  /*39a0*/  BRA.U UP3, `(.L_x_64) ;  /* 0xfffffffd03507547 */ /* 0x000fea000b83ffff */
.L_x_61:
[----:B--2---:R-:W-:Y:S01]  /*39b0*/  UIADD3 UR4, UPT, UPT, UR30, 0x1, URZ ;  /* 0x000000011e047890 */ /* 0x004fe2000fffe0ff */
[C---:B------:R-:W-:Y:S01]  /*39c0*/  ISETP.NE.AND P0, PT, R10.reuse, 0x2, PT ;  /* 0x000000020a00780c */ /* 0x040fe20003f05270 */
[----:B------:R-:W-:Y:S02]  /*39d0*/  UIADD3 UR5, UPT, UPT, UR31, 0x90, URZ ;  /* 0x000000901f057890 */ /* 0x000fe4000fffe0ff */
[----:B------:R-:W-:Y:S01]  /*39e0*/  UISETP.NE.AND UP0, UPT, UR4, 0x4, UPT ;  /* 0x000000040400788c */ /* 0x000fe2000bf05270 */
[----:B-1----:R-:W-:Y:S02]  /*39f0*/  SEL R0, RZ, 0x1, P0 ;  /* 0x00000001ff007807 */ /* 0x002fe40000000000 */
[----:B------:R-:W-:Y:S01]  /*3a00*/  SEL R10, R10, RZ, P0 ;  /* 0x000000ff0a0a7207 */ /* 0x000fe20000000000 */
[----:B------:R-:W-:Y:S01]  /*3a10*/  USEL UR6, URZ, 0x1, UP0 ;  /* 0x00000001ff067887 */ /* 0x000fe20008000000 */
[----:B------:R-:W-:Y:S01]  /*3a20*/  LOP3.LUT R9, R9, R0, RZ, 0x3c, !PT ;  /* 0x0000000009097212 */ /* 0x000fe200078e3cff */
[----:B------:R-:W-:Y:S01]  /*3a30*/  USEL UR30, UR4, URZ, UP0 ;  /* 0x000000ff041e7287 */ /* 0x000fe20008000000 */
[----:B------:R1:W-:Y:S03]  /*3a40*/  UTCBAR [UR5], URZ ;  /* 0x000000ff050073e9 */ /* 0x0003e600080000ff */
[----:B------:R-:W-:Y:S01]  /*3a50*/  LOP3.LUT R11, R11, UR6, RZ, 0x3c, !PT ;  /* 0x000000060b0b7c12 */ /* 0x000fe2000f8e3cff */
[----:B------:R-:W-:Y:S07]  /*3a60*/  @P1 BRA `(.L_x_65) ;  /* 0xfffffff800881947 */ /* 0x000fee000383ffff */
[----:B------:R-:W2:Y:S01]  /*3a70*/  S2UR UR8, SR_CgaCtaId ;  /* 0x00000000000879c3 */ /* 0x000ea20000008800 */
[----:B------:R-:W-:Y:S01]  /*3a80*/  ELECT P0, URZ, PT ;  /* 0x0000000000ff782f */ /* 0x000fe20003800000 */
[----:B------:R-:W-:Y:S01]  /*3a90*/  IMAD.MOV.U32 R0, RZ, RZ, 0x1 ;  /* 0x00000001ff007424 */ /* 0x000fe200078e00ff */
[----:B------:R-:W-:Y:S01]  /*3aa0*/  UIADD3 UR26, UPT, UPT, UR26, 0xb0, URZ ;  /* 0x000000b01a1a7890 */ /* 0x000fe2000fffe0ff */
[----:B------:R-:W-:Y:S01]  /*3ab0*/  SHF.L.U32 R2, R11, 0x1f, RZ ;  /* 0x0000001f0b027819 */ /* 0x000fe200000006ff */
[----:B------:R-:W-:-:S03]  /*3ac0*/  UMOV UR4, 0x40 ;  /* 0x0000004000047882 */ /* 0x000fc60000000000 */
[----:B------:R-:W-:Y:S01]  /*3ad0*/  UVIRTCOUNT.DEALLOC.SMPOOL 0x80 ;  /* 0x000000800000784c */ /* 0x000fe20000000000 */
[----:B--2---:R-:W-:Y:S02]  /*3ae0*/  ULEA UR8, UR8, UR4, 0x18 ;  /* 0x0000000408087291 */ /* 0x004fe4000f8ec0ff */
[----:B------:R-:W-:-:S07]  /*3af0*/  ULEA UR4, UR30, UR26, 0x3 ;  /* 0x0000001a1e047291 */ /* 0x000fce000f8e18ff */
[----:B------:R2:W-:Y:S02]  /*3b00*/  @P0 STS.U8 [UR8+0x1c], R0 ;  /* 0x00001c00ff000988 */ /* 0x0005e40008000008 */
[----:B------:R-:W4:Y:S02]  /*3b10*/  SYNCS.PHASECHK.TRANS64.TRYWAIT P0, [UR4], R2 ;  /* 0x00000002ff0075a7 */ /* 0x000f240008001104 */
[----:B--2-4-:R-:W-:Y:S05]  /*3b20*/  @!P0 BRA `(.L_x_66) ;  /* 0x0000004000948947 */ /* 0x014fea0003800000 */
.L_x_139:
[----:B------:R-:W-:-:S04]  /*3b30*/  UIADD3 UR4, UPT, UPT, UR30, 0x1, URZ ;  /* 0x000000011e047890 */ /* 0x000fc8000fffe0ff */
[----:B------:R-:W-:-:S04]  /*3b40*/  UISETP.NE.AND UP0, UPT, UR4, 0x4, UPT ;  /* 0x000000040400788c */ /* 0x000fc8000bf05270 */
[----:B------:R-:W-:Y:S02]  /*3b50*/  USEL UR6, URZ, 0x1, UP0 ;  /* 0x00000001ff067887 */ /* 0x000fe40008000000 */
[----:B------:R-:W-:-:S04]  /*3b60*/  USEL UR4, UR4, URZ, UP0 ;  /* 0x000000ff04047287 */ /* 0x000fc80008000000 */
[----:B-1----:R-:W-:Y:S01]  /*3b70*/  ULEA UR5, UR4, UR26, 0x3 ;  /* 0x0000001a04057291 */ /* 0x002fe2000f8e18ff */
[----:B--2---:R-:W-:-:S04]  /*3b80*/  LOP3.LUT R2, R11, UR6, RZ, 0x3c, !PT ;  /* 0x000000060b027c12 */ /* 0x004fc8000f8e3cff */
[----:B------:R-:W-:-:S04]  /*3b90*/  SHF.L.U32 R3, R2, 0x1f, RZ ;  /* 0x0000001f02037819 */ /* 0x000fc800000006ff */
[----:B------:R-:W1:Y:S02]  /*3ba0*/  SYNCS.PHASECHK.TRANS64.TRYWAIT P0, [UR5], R3 ;  /* 0x00000003ff0075a7 */ /* 0x000e640008001105 */
[----:B-1----:R-:W-:Y:S05]  /*3bb0*/  @!P0 BRA `(.L_x_67) ;  /* 0x0000004000888947 */ /* 0x002fea0003800000 */
.L_x_141:
        /* <DEDUP_REMOVED lines=9> */
.L_x_143:
[----:B------:R-:W-:-:S04]  /*3c50*/  UIADD3 UR4, UPT, UPT, UR4, 0x1, URZ ;  /* 0x0000000104047890 */ /* 0x000fc8000fffe0ff */
[----:B------:R-:W-:-:S04]  /*3c60*/  UISETP.NE.AND UP0, UPT, UR4, 0x4, UPT ;  /* 0x000000040400788c */ /* 0x000fc8000bf05270 */
[----:B------:R-:W-:Y:S02]  /*3c70*/  USEL UR5, URZ, 0x1, UP0 ;  /* 0x00000001ff057887 */ /* 0x000fe40008000000 */
[----:B------:R-:W-:-:S04]  /*3c80*/  USEL UR4, UR4, URZ, UP0 ;  /* 0x000000ff04047287 */ /* 0x000fc80008000000 */
[----:B------:R-:W-:Y:S01]  /*3c90*/  ULEA UR4, UR4, UR26, 0x3 ;  /* 0x0000001a04047291 */ /* 0x000fe2000f8e18ff */
[----:B------:R-:W-:-:S04]  /*3ca0*/  LOP3.LUT R2, R2, UR5, RZ, 0x3c, !PT ;  /* 0x0000000502027c12 */ /* 0x000fc8000f8e3cff */
[----:B------:R-:W-:-:S04]  /*3cb0*/  SHF.L.U32 R2, R2, 0x1f, RZ ;  /* 0x0000001f02027819 */ /* 0x000fc800000006ff */
[----:B------:R-:W2:Y:S02]  /*3cc0*/  SYNCS.PHASECHK.TRANS64.TRYWAIT P0, [UR4], R2 ;  /* 0x00000002ff0075a7 */ /* 0x000ea40008001104 */
[----:B--2---:R-:W-:Y:S05]  /*3cd0*/  @!P0 BRA `(.L_x_69) ;  /* 0x0000004000708947 */ /* 0x004fea0003800000 */
.L_x_145:
[----:B------:R-:W-:Y:S01]  /*3ce0*/  NOP ;  /* 0x0000000000007918 */ /* 0x000fe20000000000 */
[----:B-1----:R-:W1:Y:S01]  /*3cf0*/  LDS R0, [UR8+0x14] ;  /* 0x00001408ff007984 */ /* 0x002e620008000800 */
[----:B------:R-:W-:Y:S01]  /*3d00*/  ULOP3.LUT UR4, UR42, 0xffff, URZ, 0xc0, !UPT ;  /* 0x0000ffff2a047892 */ /* 0x000fe2000f8ec0ff */
[----:B------:R-:W-:Y:S01]  /*3d10*/  UMOV UR5, 0xffff ;  /* 0x0000ffff00057882 */ /* 0x000fe20000000000 */
[----:B------:R-:W-:Y:S02]  /*3d20*/  UMOV UR6, 0x1 ;  /* 0x0000000100067882 */ /* 0x000fe40000000000 */
[----:B------:R-:W-:-:S04]  /*3d30*/  USHF.R.U32.HI UR4, URZ, 0x5, UR4 ;  /* 0x00000005ff047899 */ /* 0x000fc80008011604 */
[----:B------:R-:W-:Y:S02]  /*3d40*/  USHF.L.U32 UR5, UR5, UR4, URZ ;  /* 0x0000000405057299 */ /* 0x000fe400080006ff */
[----:B------:R-:W-:-:S04]  /*3d50*/  USHF.L.U32 UR4, UR6, UR4, URZ ;  /* 0x0000000406047299 */ /* 0x000fc800080006ff */
[----:B-1----:R-:W-:-:S04]  /*3d60*/  LOP3.LUT R0, R0, UR5, RZ, 0xc0, !PT ;  /* 0x0000000500007c12 */ /* 0x002fc8000f8ec0ff */
[----:B------:R-:W-:-:S13]  /*3d70*/  ISETP.NE.AND P0, PT, R0, UR5, PT ;  /* 0x0000000500007c0c */ /* 0x000fda000bf05270 */
[----:B------:R-:W-:Y:S05]  /*3d80*/  @P0 BRA `(.L_x_70) ;  /* 0x0000000000580947 */ /* 0x000fea0003800000 */
[----:B------:R-:W1:Y:S02]  /*3d90*/  LDS R0, [UR8+0x18] ;  /* 0x00001808ff007984 */ /* 0x000e640008000800 */
[----:B-1----:R-:W-:-:S04]  /*3da0*/  LOP3.LUT R0, R0, UR4, RZ, 0xc0, !PT ;  /* 0x0000000400007c12 */ /* 0x002fc8000f8ec0ff */
[----:B------:R-:W-:-:S13]  /*3db0*/  ISETP.NE.AND P0, PT, R0, UR4, PT ;  /* 0x0000000400007c0c */ /* 0x000fda000bf05270 */
[----:B------:R-:W-:Y:S05]  /*3dc0*/  @P0 BRA `(.L_x_71) ;  /* 0x00000000003c0947 */ /* 0x000fea0003800000 */
[----:B------:R-:W1:Y:S01]  /*3dd0*/  S2R R2, SR_LANEID ;  /* 0x0000000000027919 */ /* 0x000e620000000000 */
[----:B------:R-:W-:-:S06]  /*3de0*/  ULOP3.LUT UR5, URZ, UR5, URZ, 0x33, !UPT ;  /* 0x00000005ff057292 */ /* 0x000fcc000f8e33ff */
[----:B------:R-:W-:-:S04]  /*3df0*/  IMAD.U32 R0, RZ, RZ, UR5 ;  /* 0x00000005ff007e24 */ /* 0x000fc8000f8e00ff */
[----:B------:R2:W4:Y:S02]  /*3e00*/  REDUX UR7, R0 ;  /* 0x00000000000773c4 */ /* 0x0005240000000000 */
[----:B------:R1:W-:Y:S01]  /*3e10*/  UTCATOMSWS.AND URZ, UR5 ;  /* 0x0000000500ff79e3 */ /* 0x0003e20008000000 */
[----:B--2---:R-:W-:Y:S01]  /*3e20*/  LOP3.LUT R0, RZ, UR4, RZ, 0x33, !PT ;  /* 0x00000004ff007c12 */ /* 0x004fe2000f8e33ff */
[----:B------:R-:W-:Y:S02]  /*3e30*/  VOTEU.ANY UR4, UPT, PT ;  /* 0x0000000000047886 */ /* 0x000fe400038e0100 */
[----:B------:R-:W-:Y:S02]  /*3e40*/  UFLO.U32 UR4, UR4 ;  /* 0x00000004000472bd */ /* 0x000fe400080e0000 */
[----:B------:R-:W2:Y:S04]  /*3e50*/  REDUX UR6, R0 ;  /* 0x00000000000673c4 */ /* 0x000ea80000000000 */
[----:B-1----:R-:W-:-:S02]  /*3e60*/  ISETP.EQ.U32.AND P0, PT, R2, UR4, PT ;  /* 0x0000000402007c0c */ /* 0x002fc4000bf02070 */
[----:B----4-:R-:W-:-:S11]  /*3e70*/  MOV R2, UR7 ;  /* 0x0000000700027c02 */ /* 0x010fd60008000f00 */
[----:B------:R1:W-:Y:S01]  /*3e80*/  @P0 ATOMS.AND RZ, [UR8+0x14], R2 ;  /* 0x00001402ffff098c */ /* 0x0003e2000a800008 */
[----:B--2---:R-:W-:-:S05]  /*3e90*/  IMAD.U32 R0, RZ, RZ, UR6 ;  /* 0x00000006ff007e24 */ /* 0x004fca000f8e00ff */
[----:B------:R1:W-:Y:S01]  /*3ea0*/  @P0 ATOMS.AND RZ, [UR8+0x18], R0 ;  /* 0x00001800ffff098c */ /* 0x0003e2000a800008 */
[----:B------:R-:W-:Y:S05]  /*3eb0*/  BRA `(.L_x_72) ;  /* 0x0000000000147947 */ /* 0x000fea0003800000 */
.L_x_71:
[----:B------:R-:W-:Y:S02]  /*3ec0*/  MOV R2, 0x3ee0 ;  /* 0x00003ee000027802 */ /* 0x000fe40000000f00 */
[----:B---3-5:R-:W-:Y:S05]  /*3ed0*/  CALL.REL.NOINC `($__internal_0_$__cuda_sm10x_tcgen05_guardrail_trap_col_being_dealloced_not_returned_by_alloc) ;  /* 0x0000004000e47944 */ /* 0x028fea0003c00000 */
[----:B------:R-:W-:Y:S05]  /*3ee0*/  BRA `(.L_x_72) ;  /* 0x0000000000087947 */ /* 0x000fea0003800000 */
.L_x_70:
[----:B------:R-:W-:Y:S02]  /*3ef0*/  MOV R2, 0x3f10 ;  /* 0x00003f1000027802 */ /* 0x000fe40000000f00 */
[----:B---3-5:R-:W-:Y:S05]  /*3f00*/  CALL.REL.NOINC `($__internal_2_$__cuda_sm10x_tcgen05_guardrail_trap_unallocated_columns_being_dealloced) ;  /* 0x0000004000f07944 */ /* 0x028fea0003c00000 */
.L_x_72:
[----:B------:R-:W-:Y:S01]  /*3f10*/  NOP ;  /* 0x0000000000007918 */ /* 0x000fe20000000000 */
[----:B------:R-:W-:Y:S05]  /*3f20*/  EXIT ;  /* 0x000000000000794d */ /* 0x000fea0003800000 */
.L_x_54:
[----:B------:R-:W-:-:S09]  /*3f30*/  UISETP.NE.OR UP0, UPT, UR22, 0x3, !UP3 ;  /* 0x000000031600788c */ /* 0x000fd2000df05670 */
[----:B------:R-:W-:Y:S05]  /*3f40*/  BRA.U UP0, `(.L_x_73) ;  /* 0x0000000d00f07547 */ /* 0x000fea000b800000 */
[----:B------:R-:W2:Y:S01]  /*3f50*/  LDCU UR27, c[0x0][0x370] ;  /* 0x00006e00ff1b77ac */ /* 0x000ea20008000800 */
[----:B------:R-:W3:Y:S01]  /*3f60*/  LDC.64 R16, c[0x0][0x348] ;  /* 0x0000d200ff107b82 */ /* 0x000ee20000000a00 */
[----:B------:R-:W-:Y:S02]  /*3f70*/  HFMA2 R13, -RZ, RZ, 0, 0 ;  /* 0x00000000ff0d7431 */ /* 0x000fe400000001ff */
[----:B------:R-:W-:Y:S01]  /*3f80*/  IMAD.MOV.U32 R15, RZ, RZ, 0x1 ;  /* 0x00000001ff0f7424 */ /* 0x000fe200078e00ff */
[----:B------:R-:W2:Y:S01]  /*3f90*/  LDCU.128 UR44, c[0x0][0xb10] ;  /* 0x00016200ff2c77ac */ /* 0x000ea20008000c00 */
[----:B------:R-:W-:Y:S01]  /*3fa0*/  IMAD.MOV.U32 R14, RZ, RZ, RZ ;  /* 0x000000ffff0e7224 */ /* 0x000fe200078e00ff */
[----:B------:R-:W-:Y:S01]  /*3fb0*/  MOV R7, 0x2000 ;  /* 0x0000200000077802 */ /* 0x000fe20000000f00 */
[----:B------:R-:W4:Y:S01]  /*3fc0*/  LDCU UR26, c[0x0][0x374] ;  /* 0x00006e80ff1a77ac */ /* 0x000f220008000800 */
[----:B------:R-:W1:Y:S01]  /*3fd0*/  LDC.64 R2, c[0x0][0x888] ;  /* 0x00022200ff027b82 */ /* 0x000e620000000a00 */
[----:B------:R-:W4:Y:S01]  /*3fe0*/  LDCU UR15, c[0x0][0xb0c] ;  /* 0x00016180ff0f77ac */ /* 0x000f220008000800 */
[----:B------:R-:W4:Y:S06]  /*3ff0*/  LDCU UR31, c[0x0][0xb20] ;  /* 0x00016400ff1f77ac */ /* 0x000f2c0008000800 */
[----:B------:R-:W1:Y:S01]  /*4000*/  LDC.64 R4, c[0x0][0x890] ;  /* 0x00022400ff047b82 */ /* 0x000e620000000a00 */
[----:B------:R-:W3:Y:S01]  /*4010*/  LDCU UR4, c[0x0][0xb30] ;  /* 0x00016600ff0477ac */ /* 0x000ee20008000800 */
[----:B--2---:R-:W-:-:S02]  /*4020*/  UIMAD.WIDE.U32 UR6, UR27, UR44, URZ ;  /* 0x0000002c1b0672a5 */ /* 0x004fc4000f8e00ff */
[----:B----4-:R-:W-:Y:S01]  /*4030*/  UIMAD.WIDE.U32 UR8, UR26, UR47, URZ ;  /* 0x0000002f1a0872a5 */ /* 0x010fe2000f8e00ff */
[----:B------:R-:W-:Y:S01]  /*4040*/  UMOV UR24, 0x400 ;  /* 0x0000040000187882 */ /* 0x000fe20000000000 */
[----:B------:R-:W-:-:S03]  /*4050*/  UPLOP3.LUT UP3, UPT, UPT, UPT, UPT, 0x40, 0x4 ;  /* 0x000000000004789c */ /* 0x000fc60003f6e870 */
[----:B------:R-:W-:Y:S01]  /*4060*/  UMOV UR6, UR7 ;  /* 0x0000000700067c82 */ /* 0x000fe20008000000 */
[----:B------:R-:W-:Y:S01]  /*4070*/  UISETP.GE.AND UP0, UPT, UR40, 0x1, UPT ;  /* 0x000000012800788c */ /* 0x000fe2000bf06270 */
[----:B------:R-:W-:Y:S01]  /*4080*/  UMOV UR28, UR9 ;  /* 0x00000009001c7c82 */ /* 0x000fe20008000000 */
[----:B------:R-:W-:Y:S01]  /*4090*/  UISETP.NE.AND UP4, UPT, UR40, 0x1, UPT ;  /* 0x000000012800788c */ /* 0x000fe2000bf85270 */
[----:B------:R-:W2:Y:S01]  /*40a0*/  LDCU.64 UR16, c[0x0][0xb28] ;  /* 0x00016500ff1077ac */ /* 0x000ea20008000a00 */
[----:B------:R-:W-:Y:S02]  /*40b0*/  ULEA UR24, UR54, UR24, 0x18 ;  /* 0x0000001836187291 */ /* 0x000fe4000f8ec0ff */
[----:B------:R-:W-:Y:S02]  /*40c0*/  UISETP.NE.AND UP6, UPT, UR15, 0x1, UPT ;  /* 0x000000010f00788c */ /* 0x000fe4000bfc5270 */
[----:B------:R-:W-:Y:S02]  /*40d0*/  UISETP.NE.AND UP5, UPT, UR46, 0x1, UPT ;  /* 0x000000012e00788c */ /* 0x000fe4000bfa5270 */
[----:B------:R-:W-:-:S02]  /*40e0*/  USHF.R.U32.HI UR30, URZ, UR45, UR6 ;  /* 0x0000002dff1e7299 */ /* 0x000fc40008011606 */
[----:B------:R-:W-:Y:S02]  /*40f0*/  USHF.R.U32.HI UR28, URZ, UR31, UR28 ;  /* 0x0000001fff1c7299 */ /* 0x000fe4000801161c */
[----:B---3--:R-:W-:Y:S01]  /*4100*/  UISETP.NE.AND UP2, UPT, UR4, 0x1, UPT ;  /* 0x000000010400788c */ /* 0x008fe2000bf45270 */
[----:B------:R-:W-:-:S10]  /*4110*/  UMOV UR12, URZ ;  /* 0x000000ff000c7c82 */ /* 0x000fd40008000000 */
.L_x_82:
[C---:B------:R-:W-:Y:S02]  /*4120*/  LEA R12, R14.reuse, UR24, 0x3 ;  /* 0x000000180e0c7c11 */ /* 0x040fe4000f8e18ff */
[----:B------:R-:W-:Y:S02]  /*4130*/  SHF.L.U32 R0, R13, 0x1f, RZ ;  /* 0x0000001f0d007819 */ /* 0x000fe400000006ff */
[----:B------:R-:W-:Y:S02]  /*4140*/  LEA R8, R14, UR24, 0x4 ;  /* 0x000000180e087c11 */ /* 0x000fe4000f8e20ff */
[----:B---3--:R-:W3:Y:S02]  /*4150*/  SYNCS.PHASECHK.TRANS64.TRYWAIT P0, [R12+URZ+0x70], R0 ;  /* 0x000070000c0075a7 */ /* 0x008ee400080011ff */
[----:B---3--:R-:W-:Y:S05]  /*4160*/  @!P0 BRA `(.L_x_74) ;  /* 0x0000003c00648947 */ /* 0x008fea0003800000 */
.L_x_146:
[----:B------:R-:W4:Y:S01]  /*4170*/  LDS.128 R8, [R8+0x100] ;  /* 0x0001000008087984 */ /* 0x000f220000000c00 */
[----:B------:R-:W-:Y:S01]  /*4180*/  UISETP.GE.AND UP0, UPT, UR40, 0x1, UPT ;  /* 0x000000012800788c */ /* 0x000fe2000bf06270 */
[----:B------:R-:W-:Y:S01]  /*4190*/  @!PT LDS RZ, [RZ] ;  /* 0x00000000fffff984 */ /* 0x000fe20000000800 */
[----:B------:R-:W-:Y:S01]  /*41a0*/  @!PT LDS RZ, [RZ] ;  /* 0x00000000fffff984 */ /* 0x000fe20000000800 */
[----:B------:R-:W-:Y:S01]  /*41b0*/  @!PT LDS RZ, [RZ] ;  /* 0x00000000fffff984 */ /* 0x000fe20000000800 */
[----:B------:R-:W-:Y:S01]  /*41c0*/  @!PT LDS RZ, [RZ] ;  /* 0x00000000fffff984 */ /* 0x000fe20000000800 */
[----:B------:R1:W-:Y:S06]  /*41d0*/  MEMBAR.ALL.CTA ;  /* 0x0000000000007992 */ /* 0x0003ec0000008000 */
[----:B-1----:R-:W1:Y:S01]  /*41e0*/  FENCE.VIEW.ASYNC.S ;  /* 0x00000000000073c6 */ /* 0x002e620000000000 */
[----:B----4-:R-:W-:Y:S11]  /*41f0*/  LOP3.LUT P0, RZ, R10, 0x1, RZ, 0xc0, !PT ;  /* 0x000000010aff7812 */ /* 0x010ff6000780c0ff */
[----:B------:R-:W-:Y:S02]  /*4200*/  @!UPT UIADD3 URZ, UPT, UPT, URZ, URZ, URZ ;  /* 0x000000fffffff290 */ /* 0x000fe4000fffe0ff */
[----:B-1----:R-:W-:Y:S01]  /*4210*/  VOTEU.ANY UP1, P0 ;  /* 0x0000000000ff7886 */ /* 0x002fe20000020100 */
[----:B------:R-:W-:Y:S11]  /*4220*/  PLOP3.LUT P0, PT, PT, PT, UP1, 0x80, 0x8 ;  /* 0x000000000008781c */ /* 0x000ff60003f0f018 */
[----:B------:R-:W-:Y:S02]  /*4230*/  @!UPT UIADD3 URZ, UPT, UPT, URZ, URZ, URZ ;  /* 0x000000fffffff290 */ /* 0x000fe4000fffe0ff */
[----:B---3--:R-:W-:Y:S02]  /*4240*/  @P0 SHF.R.U32.HI R0, RZ, 0x10, R9 ;  /* 0x00000010ff000819 */ /* 0x008fe40000011609 */
[----:B------:R-:W-:Y:S02]  /*4250*/  @P0 MOV R6, R8 ;  /* 0x0000000800060202 */ /* 0x000fe40000000f00 */
[----:B------:R-:W-:Y:S01]  /*4260*/  @P0 R2UR UR4, R0 ;  /* 0x00000000000402ca */ /* 0x000fe200000e0000 */
[----:B------:R-:W-:Y:S01]  /*4270*/  VIADD R0, R12, 0x80 ;  /* 0x000000800c007836 */ /* 0x000fe20000000000 */
[----:B------:R-:W-:Y:S02]  /*4280*/  @P0 LOP3.LUT R8, R9, 0xffff, RZ, 0xc0, !PT ;  /* 0x0000ffff09080812 */ /* 0x000fe400078ec0ff */
[----:B------:R-:W-:Y:S02]  /*4290*/  @P0 R2UR UR6, R6 ;  /* 0x00000000060602ca */ /* 0x000fe400000e0000 */
[----:B------:R-:W-:Y:S02]  /*42a0*/  PRMT R0, RZ, 0x654, R0 ;  /* 0x00000654ff007816 */ /* 0x000fe40000000000 */
[----:B------:R-:W-:Y:S02]  /*42b0*/  @P0 R2UR UR5, R8 ;  /* 0x00000000080502ca */ /* 0x000fe400000e0000 */
[----:B------:R1:W-:Y:S03]  /*42c0*/  SYNCS.ARRIVE.TRANS64.RED.A1T0 RZ, [R0+URZ], RZ ;  /* 0x000000ff00ff79a7 */ /* 0x0003e600081004ff */
[----:B------:R-:W-:Y:S04]  /*42d0*/  @UP1 UMOV UR25, UR4 ;  /* 0x0000000400191c82 */ /* 0x000fe80008000000 */
[----:B------:R-:W-:Y:S04]  /*42e0*/  @UP1 UMOV UR14, UR6 ;  /* 0x00000006000e1c82 */ /* 0x000fe80008000000 */
[----:B------:R-:W-:Y:S01]  /*42f0*/  @UP1 UMOV UR13, UR5 ;  /* 0x00000005000d1c82 */ /* 0x000fe20008000000 */
[----:B------:R-:W-:Y:S05]  /*4300*/  BRA.U !UP0, `(.L_x_75) ;  /* 0x0000000108a47547 */ /* 0x000fea000b800000 */
[----:B------:R-:W-:Y:S02]  /*4310*/  UIMAD.WIDE.U32 UR8, UR13, UR47, URZ ;  /* 0x0000002f0d0872a5 */ /* 0x000fe4000f8e00ff */
[----:B------:R-:W-:Y:S02]  /*4320*/  UIMAD.WIDE.U32 UR10, UR14, UR44, URZ ;  /* 0x0000002c0e0a72a5 */ /* 0x000fe4000f8e00ff */
[----:B------:R-:W-:Y:S02]  /*4330*/  USEL UR4, UR26, UR28, !UP5 ;  /* 0x0000001c1a047287 */ /* 0x000fe4000e800000 */
[----:B------:R-:W-:Y:S02]  /*4340*/  USEL UR7, UR27, UR30, !UP6 ;  /* 0x0000001e1b077287 */ /* 0x000fe4000f000000 */
[----:B--2---:R-:W-:Y:S02]  /*4350*/  UIMAD.WIDE.U32 UR18, UR4, UR16, URZ ;  /* 0x00000010041272a5 */ /* 0x004fe4000f8e00ff */
[----:B------:R-:W-:Y:S01]  /*4360*/  UIMAD.WIDE.U32 UR20, UR7, UR16, URZ ;  /* 0x00000010071472a5 */ /* 0x000fe2000f8e00ff */
[----:B------:R-:W-:Y:S02]  /*4370*/  UMOV UR5, UR9 ;  /* 0x0000000900057c82 */ /* 0x000fe40008000000 */
[----:B------:R-:W-:Y:S03]  /*4380*/  USHF.R.U32.HI UR6, URZ, UR31, UR5 ;  /* 0x0000001fff067299 */ /* 0x000fe60008011605 */
[----:B------:R-:W-:Y:S01]  /*4390*/  UMOV UR5, UR11 ;  /* 0x0000000b00057c82 */ /* 0x000fe20008000000 */
[----:B------:R-:W-:Y:S02]  /*43a0*/  USEL UR6, UR13, UR6, !UP5 ;  /* 0x000000060d067287 */ /* 0x000fe4000e800000 */
[----:B------:R-:W-:Y:S02]  /*43b0*/  USHF.R.U32.HI UR8, URZ, UR45, UR5 ;  /* 0x0000002dff087299 */ /* 0x000fe40008011605 */
[----:B------:R-:W-:Y:S01]  /*43c0*/  UIMAD.WIDE.U32 UR10, UR6, UR16, URZ ;  /* 0x00000010060a72a5 */ /* 0x000fe2000f8e00ff */
[----:B------:R-:W-:Y:S02]  /*43d0*/  UMOV UR5, UR19 ;  /* 0x0000001300057c82 */ /* 0x000fe40008000000 */
[----:B------:R-:W-:Y:S03]  /*43e0*/  @UP4 USHF.R.U32.HI UR4, URZ, UR17, UR5 ;  /* 0x00000011ff044299 */ /* 0x000fe60008011605 */
[----:B------:R-:W-:Y:S01]  /*43f0*/  UMOV UR5, UR21 ;  /* 0x0000001500057c82 */ /* 0x000fe20008000000 */
[----:B------:R-:W-:Y:S02]  /*4400*/  UIMAD UR4, UR40, UR4, URZ ;  /* 0x00000004280472a4 */ /* 0x000fe4000f8e02ff */
[----:B------:R-:W-:Y:S02]  /*4410*/  @UP4 USHF.R.U32.HI UR7, URZ, UR17, UR5 ;  /* 0x00000011ff074299 */ /* 0x000fe40008011605 */
[----:B------:R-:W-:Y:S02]  /*4420*/  USEL UR5, UR14, UR8, !UP6 ;  /* 0x000000080e057287 */ /* 0x000fe4000f000000 */
[----:B------:R-:W-:Y:S02]  /*4430*/  UIMAD UR8, UR40, UR7, URZ ;  /* 0x00000007280872a4 */ /* 0x000fe4000f8e02ff */
[----:B------:R-:W-:Y:S03]  /*4440*/  UISETP.GE.AND UP0, UPT, UR6, UR4, UPT ;  /* 0x000000040600728c */ /* 0x000fe6000bf06270 */
[----:B------:R-:W-:Y:S01]  /*4450*/  UMOV UR4, UR11 ;  /* 0x0000000b00047c82 */ /* 0x000fe20008000000 */
[----:B------:R-:W-:Y:S02]  /*4460*/  UISETP.GE.OR UP0, UPT, UR5, UR8, UP0 ;  /* 0x000000080500728c */ /* 0x000fe40008706670 */
[----:B------:R-:W-:Y:S02]  /*4470*/  USHF.R.U32.HI UR4, URZ, UR17, UR4 ;  /* 0x00000011ff047299 */ /* 0x000fe40008011604 */
[----:B------:R-:W-:Y:S02]  /*4480*/  UIMAD.WIDE.U32 UR8, UR5, UR16, URZ ;  /* 0x00000010050872a5 */ /* 0x000fe4000f8e00ff */
[----:B------:R-:W-:Y:S04]  /*4490*/  USEL UR10, UR6, UR4, !UP4 ;  /* 0x00000004060a7287 */ /* 0x000fe8000e000000 */
[----:B------:R-:W-:Y:S01]  /*44a0*/  UIADD3 UR11, UPT, UPT, -UR10, URZ, URZ ;  /* 0x000000ff0a0b7290 */ /* 0x000fe2000fffe1ff */
[----:B------:R-:W-:Y:S02]  /*44b0*/  @!UP0 UMOV UR4, UR9 ;  /* 0x0000000900048c82 */ /* 0x000fe40008000000 */
[----:B------:R-:W-:Y:S02]  /*44c0*/  @!UP0 USHF.R.U32.HI UR4, URZ, UR17, UR4 ;  /* 0x00000011ff048299 */ /* 0x000fe40008011604 */
[----:B------:R-:W-:Y:S02]  /*44d0*/  UIMAD UR8, UR40, UR11, UR6 ;  /* 0x0000000b280872a4 */ /* 0x000fe4000f8e0206 */
[----:B------:R-:W-:Y:S04]  /*44e0*/  @!UP0 USEL UR4, UR5, UR4, !UP4 ;  /* 0x0000000405048287 */ /* 0x000fe8000e000000 */
[----:B------:R-:W-:Y:S02]  /*44f0*/  @!UP0 UIMAD UR8, UR7, UR8, UR4 ;  /* 0x00000008070882a4 */ /* 0x000fe4000f8e0204 */
[----:B------:R-:W-:Y:S02]  /*4500*/  @!UP0 UIADD3 UR9, UPT, UPT, UR10, -UR4, URZ ;  /* 0x800000040a098290 */ /* 0x000fe4000fffe0ff */
[----:B------:R-:W-:Y:S02]  /*4510*/  UIADD3 UR4, UPT, UPT, -UR5, URZ, URZ ;  /* 0x000000ff05047290 */ /* 0x000fe4000fffe1ff */
[----:B------:R-:W-:Y:S02]  /*4520*/  UIADD3 UR7, UPT, UPT, -UR6, URZ, URZ ;  /* 0x000000ff06077290 */ /* 0x000fe4000fffe1ff */
[----:B------:R-:W-:Y:S02]  /*4530*/  @!UP0 UIMAD UR6, UR9, UR40, UR5 ;  /* 0x00000028090682a4 */ /* 0x000fe4000f8e0205 */
[----:B------:R-:W-:Y:S02]  /*4540*/  UIMAD UR14, UR15, UR4, UR14 ;  /* 0x000000040f0e72a4 */ /* 0x000fe4000f8e020e */
[----:B------:R-:W-:Y:S01]  /*4550*/  UIMAD UR13, UR46, UR7, UR13 ;  /* 0x000000072e0d72a4 */ /* 0x000fe2000f8e020d */
[----:B------:R-:W-:Y:S02]  /*4560*/  @!UP0 UMOV UR5, UR8 ;  /* 0x0000000800058c82 */ /* 0x000fe40008000000 */
[----:B------:R-:W-:Y:S02]  /*4570*/  UIMAD UR14, UR5, UR15, UR14 ;  /* 0x0000000f050e72a4 */ /* 0x000fe4000f8e020e */
[----:B------:R-:W-:Y:S11]  /*4580*/  UIMAD UR13, UR6, UR46, UR13 ;  /* 0x0000002e060d72a4 */ /* 0x000ff6000f8e020d */
[----:B------:R-:W-:Y:S01]  /*4590*/  @!UPT UIADD3 URZ, UPT, UPT, URZ, URZ, URZ ;  /* 0x000000fffffff290 */ /* 0x000fe2000fffe0ff */
.L_x_75:
[----:B------:R-:W3:Y:S01]  /*45a0*/  @!UP2 LDCU.128 UR20, c[0x0][0xb10] ;  /* 0x00016200ff14a7ac */ /* 0x000ee20008000c00 */
[C---:B------:R-:W-:Y:S02]  /*45b0*/  ISETP.NE.U32.AND P1, PT, R4.reuse, RZ, PT ;  /* 0x000000ff0400720c */ /* 0x040fe40003f25070 */
[----:B------:R-:W-:Y:S02]  /*45c0*/  ISETP.NE.U32.AND P0, PT, R4, RZ, PT ;  /* 0x000000ff0400720c */ /* 0x000fe40003f05070 */
[C---:B------:R-:W-:Y:S02]  /*45d0*/  ISETP.NE.AND.EX P1, PT, R5.reuse, RZ, PT, P1 ;  /* 0x000000ff0500720c */ /* 0x040fe40003f25310 */
[----:B------:R-:W-:Y:S01]  /*45e0*/  ISETP.NE.AND.EX P0, PT, R5, RZ, PT, P0 ;  /* 0x000000ff0500720c */ /* 0x000fe20003f05300 */
[----:B------:R-:W4:Y:S01]  /*45f0*/  @!UP2 LDCU UR5, c[0x0][0xb0c] ;  /* 0x00016180ff05a7ac */ /* 0x000f220008000800 */
[----:B------:R-:W-:Y:S02]  /*4600*/  USHF.L.U32 UR11, UR29, 0x6, URZ ;  /* 0x000000061d0b7899 */ /* 0x000fe400080006ff */
[----:B------:R-:W-:Y:S02]  /*4610*/  USHF.L.U32 UR10, UR32, 0x6, URZ ;  /* 0x00000006200a7899 */ /* 0x000fe400080006ff */
[----:B---3--:R-:W-:Y:S07]  /*4620*/  UIMAD.WIDE.U32 UR6, UR14, UR20, URZ ;  /* 0x000000140e0672a5 */ /* 0x008fee000f8e00ff */
[----:B------:R-:W-:Y:S01]  /*4630*/  @!UP2 UMOV UR4, UR7 ;  /* 0x000000070004ac82 */ /* 0x000fe20008000000 */
[----:B----4-:R-:W-:Y:S02]  /*4640*/  @!UP2 UISETP.NE.AND UP0, UPT, UR5, 0x1, UPT ;  /* 0x000000010500a88c */ /* 0x010fe4000bf05270 */
[----:B------:R-:W-:Y:S02]  /*4650*/  @!UP2 USHF.R.U32.HI UR4, URZ, UR21, UR4 ;  /* 0x00000015ff04a299 */ /* 0x000fe40008011604 */
[----:B------:R-:W-:Y:S02]  /*4660*/  UIMAD.WIDE.U32 UR6, UR13, UR23, URZ ;  /* 0x000000170d0672a5 */ /* 0x000fe4000f8e00ff */
[----:B------:R-:W-:Y:S02]  /*4670*/  @!UP2 USEL UR8, UR14, UR4, !UP0 ;  /* 0x000000040e08a287 */ /* 0x000fe4000c000000 */
[----:B------:R-:W-:Y:S03]  /*4680*/  @!UP2 UISETP.NE.AND UP0, UPT, UR22, 0x1, UPT ;  /* 0x000000011600a88c */ /* 0x000fe6000bf05270 */
[----:B------:R-:W-:Y:S02]  /*4690*/  @!UP2 UMOV UR6, UR7 ;  /* 0x000000070006ac82 */ /* 0x000fe40008000000 */
[----:B------:R-:W3:Y:S02]  /*46a0*/  @!UP2 LDCU UR4, c[0x0][0xb20] ;  /* 0x00016400ff04a7ac */ /* 0x000ee40008000800 */
[----:B---3--:R-:W-:Y:S04]  /*46b0*/  @!UP2 USHF.R.U32.HI UR6, URZ, UR4, UR6 ;  /* 0x00000004ff06a299 */ /* 0x008fe80008011606 */
[----:B------:R-:W-:Y:S04]  /*46c0*/  @!UP2 USEL UR6, UR13, UR6, !UP0 ;  /* 0x000000060d06a287 */ /* 0x000fe8000c000000 */
[----:B------:R-:W-:Y:S02]  /*46d0*/  @!UP2 UIADD3 UR4, UPT, UPT, -UR8, UR6, URZ ;  /* 0x000000060804a290 */ /* 0x000fe4000fffe1ff */
[----:B------:R-:W-:Y:S02]  /*46e0*/  @!UP2 UIADD3 UR6, UPT, UPT, UR8, -UR6, URZ ;  /* 0x800000060806a290 */ /* 0x000fe4000fffe0ff */
[----:B------:R-:W-:Y:S02]  /*46f0*/  @!UP2 UIMAD UR14, UR4, UR5, UR14 ;  /* 0x00000005040ea2a4 */ /* 0x000fe4000f8e020e */
[----:B------:R-:W-:Y:S01]  /*4700*/  @!UP2 UIMAD UR13, UR6, UR22, UR13 ;  /* 0x00000016060da2a4 */ /* 0x000fe2000f8e020d */
[----:B------:R-:W-:Y:S11]  /*4710*/  BRA.U UP3, `(.L_x_76) ;  /* 0x0000000103107547 */ /* 0x000ff6000b800000 */
[----:B------:R-:W-:Y:S04]  /*4720*/  MOV R6, UR33 ;  /* 0x0000002100067c02 */ /* 0x000fe80008000f00 */
[----:B------:R-:W-:Y:S04]  /*4730*/  SHF.L.U32 R6, R6, 0x1f, RZ ;  /* 0x0000001f06067819 */ /* 0x000fe800000006ff */
[----:B------:R-:W3:Y:S02]  /*4740*/  SYNCS.PHASECHK.TRANS64.TRYWAIT P2, [UR24+0x68], R6 ;  /* 0x00006806ff0075a7 */ /* 0x000ee40008041118 */
[----:B---3--:R-:W-:Y:S05]  /*4750*/  @!P2 BRA `(.L_x_77) ;  /* 0x0000003400fca947 */ /* 0x008fea0003800000 */
.L_x_76:
[----:B------:R-:W-:Y:S05]  /*4760*/  @!P1 BRA `(.L_x_78) ;  /* 0x0000000000309947 */ /* 0x000fea0003800000 */
[----:B------:R-:W-:Y:S01]  /*4770*/  ISETP.NE.U32.AND P1, PT, R2, RZ, PT ;  /* 0x000000ff0200720c */ /* 0x000fe20003f25070 */
[----:B------:R-:W3:Y:S01]  /*4780*/  LDCU.64 UR4, c[0x0][0x358] ;  /* 0x00006b00ff0477ac */ /* 0x000ee20008000a00 */
[----:B------:R-:W-:Y:S02]  /*4790*/  IMAD.MOV.U32 R53, RZ, RZ, 0x1 ;  /* 0x00000001ff357424 */ /* 0x000fe400078e00ff */
[----:B------:R-:W-:Y:S11]  /*47a0*/  ISETP.NE.AND.EX P1, PT, R3, RZ, PT, P1 ;  /* 0x000000ff0300720c */ /* 0x000ff60003f25310 */
[----:B------:R-:W-:Y:S02]  /*47b0*/  @!UPT UIADD3 URZ, UPT, UPT, URZ, URZ, URZ ;  /* 0x000000fffffff290 */ /* 0x000fe4000fffe0ff */
[----:B------:R-:W4:Y:S01]  /*47c0*/  @P1 LDC.64 R8, c[0x0][0x888] ;  /* 0x00022200ff081b82 */ /* 0x000f220000000a00 */
[----:B-1----:R-:W-:Y:S04]  /*47d0*/  @P1 IMAD R0, R4, UR36, RZ ;  /* 0x0000002404001c24 */ /* 0x002fe8000f8e02ff */
[----:B----4-:R-:W-:Y:S04]  /*47e0*/  @P1 IMAD.WIDE R8, R0, 0x4, R8 ;  /* 0x0000000400081825 */ /* 0x010fe800078e0208 */
[----:B------:R-:W-:Y:S01]  /*47f0*/  HFMA2 R0, -RZ, RZ, 0, 5.9604644775390625e-08 ;  /* 0x00000001ff007431 */ /* 0x000fe200000001ff */
[----:B---3-5:R3:W5:Y:S04]  /*4800*/  @P1 LDG.E R26, desc[UR4][R8.64] ;  /* 0x00000004081a1981 */ /* 0x028768000c1e1900 */
[----:B------:R-:W-:Y:S01]  /*4810*/  @!P1 PRMT R53, R0, 0x7610, R53 ;  /* 0x0000761000359816 */ /* 0x000fe20000000035 */
[----:B---3--:R-:W4:Y:S06]  /*4820*/  @!P1 LDC R26, c[0x0][0x880] ;  /* 0x00022000ff1a9b82 */ /* 0x008f2c0000000800 */
.L_x_78:
[----:B----45:R-:W-:Y:S01]  /*4830*/  @!P0 FSETP.EQ.AND P1, PT, R26, RZ, PT ;  /* 0x000000ff1a00820b */ /* 0x030fe20003f22000 */
[----:B------:R-:W-:Y:S01]  /*4840*/  @!UPT UIADD3 URZ, UPT, UPT, URZ, URZ, URZ ;  /* 0x000000fffffff290 */ /* 0x000fe2000fffe0ff */
[----:B------:R-:W-:Y:S11]  /*4850*/  @!P0 BRA `(.L_x_79) ;  /* 0x0000000000188947 */ /* 0x000ff60003800000 */
[----:B------:R-:W-:Y:S02]  /*4860*/  LOP3.LUT P0, RZ, R53, 0xff, RZ, 0xc0, !PT ;  /* 0x000000ff35ff7812 */ /* 0x000fe4000780c0ff */
[----:B------:R-:W-:Y:S04]  /*4870*/  ISETP.NE.U32.AND P1, PT, R2, RZ, PT ;  /* 0x000000ff0200720c */ /* 0x000fe80003f25070 */
[----:B------:R-:W-:Y:S04]  /*4880*/  ISETP.NE.AND.EX P1, PT, R3, RZ, PT, P1 ;  /* 0x000000ff0300720c */ /* 0x000fe80003f25310 */
[----:B------:R-:W-:Y:S03]  /*4890*/  PLOP3.LUT P1, PT, P1, PT, PT, 0x8, 0x80 ;  /* 0x000000000080781c */ /* 0x000fe60000f2e170 */
[----:B------:R-:W-:Y:S11]  /*48a0*/  @P0 FSETP.EQ.AND P1, PT, R26, RZ, PT ;  /* 0x000000ff1a00020b */ /* 0x000ff60003f22000 */
[----:B------:R-:W-:Y:S02]  /*48b0*/  @!UPT UIADD3 URZ, UPT, UPT, URZ, URZ, URZ ;  /* 0x000000fffffff290 */ /* 0x000fe4000fffe0ff */
.L_x_79:
[----:B------:R-:W-:Y:S01]  /*48c0*/  ULEA UR4, UR12, UR24, 0x3 ;  /* 0x000000180c047291 */ /* 0x000fe2000f8e18ff */
[----:B------:R-:W-:Y:S02]  /*48d0*/  SHF.L.U32 R9, R15, 0x1f, RZ ;  /* 0x0000001f0f097819 */ /* 0x000fe400000006ff */
[----:B------:R-:W-:Y:S04]  /*48e0*/  ELECT P0, URZ, PT ;  /* 0x0000000000ff782f */ /* 0x000fe80003800000 */
[----:B------:R-:W-:Y:S02]  /*48f0*/  PLOP3.LUT P1, PT, P1, P0, PT, 0xf2, 0x2f ;  /* 0x00000000002f781c */ /* 0x000fe40000f21e72 */
[----:B------:R-:W3:Y:S11]  /*4900*/  SYNCS.PHASECHK.TRANS64.TRYWAIT P2, [UR4+0x48], R9 ;  /* 0x00004809ff0075a7 */ /* 0x000ef60008041104 */
[----:B------:R-:W-:Y:S05]  /*4910*/  @!P1 IADD3 R8, P0, PT, R16, 0x580, RZ ;  /* 0x0000058010089810 */ /* 0x000fea0007f1e0ff */
[----:B-1----:R-:W-:Y:S01]  /*4920*/  @!P1 IMAD.X R6, RZ, RZ, R17, P0 ;  /* 0x000000ffff069224 */ /* 0x002fe200000e0611 */
[----:B---3--:R-:W-:Y:S07]  /*4930*/  @!P2 BRA `(.L_x_80) ;  /* 0x00000034009ca947 */ /* 0x008fee0003800000 */
.L_x_149:
[----:B------:R-:W-:Y:S01]  /*4940*/  @!P1 R2UR UR7, R6 ;  /* 0x00000000060792ca */ /* 0x000fe200000e0000 */
[----:B------:R-:W-:Y:S01]  /*4950*/  UIADD3 UR5, UPT, UPT, UR12, 0x1, URZ ;  /* 0x000000010c057890 */ /* 0x000fe2000fffe0ff */
[----:B------:R-:W-:Y:S01]  /*4960*/  @!P1 R2UR UR6, R8 ;  /* 0x00000000080692ca */ /* 0x000fe200000e0000 */
[----:B------:R-:W-:Y:S01]  /*4970*/  UIADD3 UR9, UPT, UPT, UR4, 0x30, URZ ;  /* 0x0000003004097890 */ /* 0x000fe2000fffe0ff */
[----:B------:R-:W-:Y:S01]  /*4980*/  @!P1 IMAD.MOV.U32 R6, RZ, RZ, 0x2000 ;  /* 0x00002000ff069424 */ /* 0x000fe200078e00ff */
[----:B------:R-:W-:Y:S01]  /*4990*/  UISETP.NE.AND UP0, UPT, UR5, 0x3, UPT ;  /* 0x000000030500788c */ /* 0x000fe2000bf05270 */
[----:B------:R-:W-:Y:S01]  /*49a0*/  VIADD R14, R14, 0x1 ;  /* 0x000000010e0e7836 */ /* 0x000fe20000000000 */
[----:B------:R-:W-:Y:S01]  /*49b0*/  UMOV UR22, 0x0 ;  /* 0x0000000000167882 */ /* 0x000fe20000000000 */
[----:B------:R-:W-:Y:S01]  /*49c0*/  UMOV UR23, 0x10000000 ;  /* 0x1000000000177882 */ /* 0x000fe20000000000 */
[----:B------:R-:W-:Y:S04]  /*49d0*/  UPRMT UR20, UR54, 0x654, UR9 ;  /* 0x0000065436147896 */ /* 0x000fe80008000009 */
[----:B-1----:R-:W-:Y:S01]  /*49e0*/  IMAD.U32 R9, RZ, RZ, UR7 ;  /* 0x00000007ff097e24 */ /* 0x002fe2000f8e00ff */
[----:B------:R-:W-:Y:S01]  /*49f0*/  USEL UR7, URZ, 0x1, UP0 ;  /* 0x00000001ff077887 */ /* 0x000fe20008000000 */
[----:B------:R-:W-:Y:S01]  /*4a00*/  IMAD.U32 R8, RZ, RZ, UR6 ;  /* 0x00000006ff087e24 */ /* 0x000fe2000f8e00ff */
[----:B------:R-:W-:Y:S02]  /*4a10*/  USEL UR6, UR5, URZ, UP0 ;  /* 0x000000ff05067287 */ /* 0x000fe40008000000 */
[----:B------:R-:W-:Y:S01]  /*4a20*/  VOTEU.ALL UP0, P1 ;  /* 0x0000000000ff7886 */ /* 0x000fe20000800000 */
[----:B------:R-:W-:Y:S02]  /*4a30*/  @!P1 R2UR UR19, R9 ;  /* 0x00000000091392ca */ /* 0x000fe400000e0000 */
[----:B------:R-:W-:Y:S02]  /*4a40*/  @!P1 R2UR UR18, R8 ;  /* 0x00000000081292ca */ /* 0x000fe400000e0000 */
[----:B------:R-:W-:Y:S01]  /*4a50*/  @!UP0 ULEA UR5, UR12, UR24, 0xd ;  /* 0x000000180c058291 */ /* 0x000fe2000f8e68ff */
[----:B------:R-:W-:Y:S02]  /*4a60*/  LOP3.LUT R15, R15, UR7, RZ, 0x3c, !PT ;  /* 0x000000070f0f7c12 */ /* 0x000fe4000f8e3cff */
[----:B------:R-:W-:Y:S01]  /*4a70*/  UMOV UR12, UR36 ;  /* 0x00000024000c7c82 */ /* 0x000fe20008000000 */
[----:B------:R-:W-:Y:S01]  /*4a80*/  @!UP0 UIADD3 UR8, UPT, UPT, UR5, 0x400, URZ ;  /* 0x0000040005088890 */ /* 0x000fe2000fffe0ff */
[----:B------:R-:W-:Y:S01]  /*4a90*/  SHF.L.U32 R0, R15, 0x1f, RZ ;  /* 0x0000001f0f007819 */ /* 0x000fe200000006ff */
[----:B------:R-:W-:Y:S01]  /*4aa0*/  VOTEU.ALL UP0, P1 ;  /* 0x0000000000ff7886 */ /* 0x000fe20000800000 */
[----:B------:R-:W-:Y:S06]  /*4ab0*/  ULEA UR5, UR6, UR24, 0x3 ;  /* 0x0000001806057291 */ /* 0x000fec000f8e18ff */
[----:B------:R1:W-:Y:S01]  /*4ac0*/  @!UP0 UTMALDG.3D [UR8], [UR18], desc[UR22] ;  /* 0x00001608120085b4 */ /* 0x0003e20008011000 */
[----:B------:R1:W-:Y:S01]  /*4ad0*/  @!P1 SYNCS.ARRIVE.TRANS64.RED.A0TR RZ, [UR4+0x30], R6 ;  /* 0x00003006ffff99a7 */ /* 0x0003e20008300404 */
[----:B------:R-:W-:Y:S01]  /*4ae0*/  SYNCS.ARRIVE.TRANS64.RED.A1T0 RZ, [UR20], RZ ;  /* 0x000000ffffff79a7 */ /* 0x000fe20008100414 */
[----:B------:R-:W3:Y:S02]  /*4af0*/  SYNCS.PHASECHK.TRANS64.TRYWAIT P0, [UR5+0x48], R0 ;  /* 0x00004800ff0075a7 */ /* 0x000ee40008001105 */
[----:B-1-3--:R-:W-:Y:S05]  /*4b00*/  @!P0 BRA `(.L_x_81) ;  /* 0x0000003400408947 */ /* 0x00afea0003800000 */
.L_x_151:
[----:B------:R-:W-:Y:S01]  /*4b10*/  UIADD3 UR9, UPT, UPT, UR5, 0x30, URZ ;  /* 0x0000003005097890 */ /* 0x000fe2000fffe0ff */
[----:B-1----:R-:W-:Y:S01]  /*4b20*/  @!P1 IADD3 R6, P0, PT, R16, 0x580, RZ ;  /* 0x0000058010069810 */ /* 0x002fe20007f1e0ff */
[----:B------:R-:W-:Y:S01]  /*4b30*/  UPLOP3.LUT UP3, UPT, UPT, UPT, UPT, 0x80, 0x8 ;  /* 0x000000000008789c */ /* 0x000fe20003f6f070 */
[----:B------:R-:W-:Y:S01]  /*4b40*/  R2UR UR23, R55 ;  /* 0x00000000371772ca */ /* 0x000fe200000e0000 */
[----:B------:R-:W-:Y:S01]  /*4b50*/  UMOV UR20, 0x0 ;  /* 0x0000000000147882 */ /* 0x000fe20000000000 */
[----:B------:R-:W-:Y:S01]  /*4b60*/  @!P1 R2UR UR7, R6 ;  /* 0x00000000060792ca */ /* 0x000fe200000e0000 */
[----:B------:R-:W-:Y:S01]  /*4b70*/  @!P1 IMAD.X R0, RZ, RZ, R17, P0 ;  /* 0x000000ffff009224 */ /* 0x000fe200000e0611 */
[----:B------:R-:W-:Y:S01]  /*4b80*/  UMOV UR21, 0x10000000 ;  /* 0x1000000000157882 */ /* 0x000fe20000000000 */
[----:B------:R-:W-:Y:S01]  /*4b90*/  UMOV UR12, UR36 ;  /* 0x00000024000c7c82 */ /* 0x000fe20008000000 */
[----:B------:R-:W-:Y:S01]  /*4ba0*/  VOTEU.ALL UP0, P1 ;  /* 0x0000000000ff7886 */ /* 0x000fe20000800000 */
[----:B------:R-:W-:Y:S01]  /*4bb0*/  R2UR UR22, R56 ;  /* 0x00000000381672ca */ /* 0x000fe200000e0000 */
[----:B------:R-:W-:Y:S01]  /*4bc0*/  UMOV UR36, UR25 ;  /* 0x0000001900247c82 */ /* 0x000fe20008000000 */
[----:B------:R-:W-:Y:S02]  /*4bd0*/  @!P1 R2UR UR4, R0 ;  /* 0x00000000000492ca */ /* 0x000fe400000e0000 */
[----:B------:R-:W-:Y:S01]  /*4be0*/  @!UP0 UIADD3 UR10, UPT, UPT, UR10, 0x20, URZ ;  /* 0x000000200a0a8890 */ /* 0x000fe2000fffe0ff */
[C---:B------:R-:W-:Y:S01]  /*4bf0*/  ISETP.NE.AND P0, PT, R14.reuse, 0x2, PT ;  /* 0x000000020e00780c */ /* 0x040fe20003f05270 */
[----:B------:R-:W-:Y:S02]  /*4c00*/  UIADD3 UR32, UPT, UPT, UR13, UR23, URZ ;  /* 0x000000170d207290 */ /* 0x000fe4000fffe0ff */
[----:B------:R-:W-:Y:S01]  /*4c10*/  IMAD.U32 R8, RZ, RZ, UR7 ;  /* 0x00000007ff087e24 */ /* 0x000fe2000f8e00ff */
[----:B------:R-:W-:Y:S02]  /*4c20*/  SEL R0, RZ, 0x1, P0 ;  /* 0x00000001ff007807 */ /* 0x000fe40000000000 */
[----:B------:R-:W-:Y:S02]  /*4c30*/  SEL R14, R14, RZ, P0 ;  /* 0x000000ff0e0e7207 */ /* 0x000fe40000000000 */
[----:B------:R-:W-:Y:S01]  /*4c40*/  @!P1 R2UR UR18, R8 ;  /* 0x00000000081292ca */ /* 0x000fe200000e0000 */
[----:B------:R-:W-:Y:S01]  /*4c50*/  UIADD3 UR29, UPT, UPT, UR14, UR22, URZ ;  /* 0x000000160e1d7290 */ /* 0x000fe2000fffe0ff */
[----:B------:R-:W-:Y:S01]  /*4c60*/  IMAD.U32 R9, RZ, RZ, UR4 ;  /* 0x00000004ff097e24 */ /* 0x000fe2000f8e00ff */
[----:B------:R-:W-:Y:S01]  /*4c70*/  @!UP0 ULEA UR4, UR6, UR24, 0xd ;  /* 0x0000001806048291 */ /* 0x000fe2000f8e68ff */
[----:B------:R-:W-:Y:S03]  /*4c80*/  LOP3.LUT R13, R13, R0, RZ, 0x3c, !PT ;  /* 0x000000000d0d7212 */ /* 0x000fe600078e3cff */
[----:B------:R-:W-:Y:S01]  /*4c90*/  @!P1 R2UR UR19, R9 ;  /* 0x00000000091392ca */ /* 0x000fe200000e0000 */
[----:B------:R-:W-:Y:S01]  /*4ca0*/  @!UP0 UIADD3 UR8, UPT, UPT, UR4, 0x400, URZ ;  /* 0x0000040004088890 */ /* 0x000fe2000fffe0ff */
[----:B------:R-:W-:Y:S01]  /*4cb0*/  VOTEU.ALL UP0, P1 ;  /* 0x0000000000ff7886 */ /* 0x000fe20000800000 */
[----:B------:R-:W-:Y:S10]  /*4cc0*/  UPRMT UR4, UR54, 0x654, UR9 ;  /* 0x0000065436047896 */ /* 0x000ff40008000009 */
[----:B------:R1:W-:Y:S01]  /*4cd0*/  @!UP0 UTMALDG.3D [UR8], [UR18], desc[UR20] ;  /* 0x00001408120085b4 */ /* 0x0003e20008011000 */
[----:B------:R3:W-:Y:S01]  /*4ce0*/  @!P1 SYNCS.ARRIVE.TRANS64.RED.A0TR RZ, [UR5+0x30], R7 ;  /* 0x00003007ffff99a7 */ /* 0x0007e20008300405 */
[----:B------:R-:W-:Y:S01]  /*4cf0*/  SYNCS.ARRIVE.TRANS64.RED.A1T0 RZ, [UR4], RZ ;  /* 0x000000ffffff79a7 */ /* 0x000fe20008100404 */
[----:B------:R-:W-:Y:S04]  /*4d00*/  UIADD3 UR4, UPT, UPT, UR6, 0x1, URZ ;  /* 0x0000000106047890 */ /* 0x000fe8000fffe0ff */
[----:B------:R-:W-:Y:S04]  /*4d10*/  UISETP.NE.AND UP0, UPT, UR4, 0x3, UPT ;  /* 0x000000030400788c */ /* 0x000fe8000bf05270 */
[----:B------:R-:W-:Y:S06]  /*4d20*/  USEL UR5, URZ, 0x1, UP0 ;  /* 0x00000001ff057887 */ /* 0x000fec0008000000 */
[----:B------:R-:W-:Y:S01]  /*4d30*/  LOP3.LUT R15, R15, UR5, RZ, 0x3c, !PT ;  /* 0x000000050f0f7c12 */ /* 0x000fe2000f8e3cff */
[----:B-1----:R-:W-:Y:S01]  /*4d40*/  USEL UR12, UR4, URZ, UP0 ;  /* 0x000000ff040c7287 */ /* 0x002fe20008000000 */
[----:B------:R-:W-:Y:S11]  /*4d50*/  BRA.U UP1, `(.L_x_82) ;  /* 0xfffffff101f07547 */ /* 0x000ff6000b83ffff */
[----:B------:R-:W-:Y:S01]  /*4d60*/  UIADD3 UR24, UPT, UPT, UR24, 0x48, URZ ;  /* 0x0000004818187890 */ /* 0x000fe2000fffe0ff */
[----:B------:R-:W-:-:S03]  /*4d70*/  SHF.L.U32 R2, R15, 0x1f, RZ ;  /* 0x0000001f0f027819 */ /* 0x000fc600000006ff */
[----:B------:R-:W-:-:S09]  /*4d80*/  ULEA UR4, UR12, UR24, 0x3 ;  /* 0x000000180c047291 */ /* 0x000fd2000f8e18ff */
[----:B------:R-:W1:Y:S02]  /*4d90*/  SYNCS.PHASECHK.TRANS64.TRYWAIT P0, [UR4], R2 ;  /* 0x00000002ff0075a7 */ /* 0x000e640008001104 */
[----:B-1----:R-:W-:Y:S05]  /*4da0*/  @!P0 BRA `(.L_x_83) ;  /* 0x0000003000b08947 */ /* 0x002fea0003800000 */
.L_x_153:
        /* <DEDUP_REMOVED lines=9> */
.L_x_155:
        /* <DEDUP_REMOVED lines=8> */
.L_x_85:
[----:B-1----:R1:W4:Y:S02]  /*4ec0*/  SYNCS.PHASECHK.TRANS64.TRYWAIT P0, [R0+URZ], R2 ;  /* 0x00000002000075a7 */ /* 0x00232400080011ff */
[----:B----4-:R-:W-:Y:S05]  /*4ed0*/  @!P0 NANOSLEEP.SYNCS 0x989680 ;  /* 0x009896800000895d */ /* 0x010fea0003900000 */
[----:B------:R-:W4:Y:S02]  /*4ee0*/  @!P0 SYNCS.PHASECHK.TRANS64 P0, [R0+URZ], R2 ;  /* 0x00000002000085a7 */ /* 0x000f2400080010ff */
[----:B--2-4-:R-:W-:Y:S05]  /*4ef0*/  @P0 EXIT ;  /* 0x000000000000094d */ /* 0x014fea0003800000 */
[----:B------:R-:W-:Y:S05]  /*4f00*/  BRA `(.L_x_85) ;  /* 0xfffffffc00ec7947 */ /* 0x000fea000383ffff */
.L_x_73:
[----:B------:R-:W-:-:S06]  /*4f10*/  UISETP.GE.AND UP0, UPT, UR22, 0x4, UPT ;  /* 0x000000041600788c */ /* 0x000fcc000bf06270 */
[----:B------:R-:W-:-:S13]  /*4f20*/  PLOP3.LUT P0, PT, PT, PT, UP0, 0x80, 0x8 ;  /* 0x000000000008781c */ /* 0x000fda0003f0f008 */
[----:B-1----:R-:W-:Y:S05]  /*4f30*/  @!P0 EXIT ;  /* 0x000000000000894d */ /* 0x002fea0003800000 */
[----:B------:R-:W-:Y:S01]  /*4f40*/  BAR.SYNC.DEFER_BLOCKING 0x6, 0xa0 ;  /* 0x0182800000007b1d */ /* 0x000fe20000010000 */
[C---:B------:R-:W-:Y:S01]  /*4f50*/  IMAD.SHL.U32 R4, R64.reuse, 0x20, RZ ;  /* 0x0000002040047824 */ /* 0x040fe200078e00ff */
[C---:B------:R-:W-:Y:S01]  /*4f60*/  R2P PR, R64.reuse, 0x6 ;  /* 0x0000000640007804 */ /* 0x040fe20000000000 */
[C---:B------:R-:W-:Y:S01]  /*4f70*/  IMAD.SHL.U32 R2, R64.reuse, 0x4, RZ ;  /* 0x0000000440027824 */ /* 0x040fe200078e00ff */
[----:B------:R-:W-:Y:S01]  /*4f80*/  CS2R R60, SRZ ;  /* 0x00000000003c7805 */ /* 0x000fe2000001ff00 */
[----:B------:R-:W-:Y:S01]  /*4f90*/  IMAD.U32 R23, R64, 0x10000, RZ ;  /* 0x0001000040177824 */ /* 0x000fe200078e00ff */
[----:B------:R-:W-:Y:S01]  /*4fa0*/  UMOV UR44, 0x400 ;  /* 0x00000400002c7882 */ /* 0x000fe20000000000 */
[----:B------:R-:W1:Y:S01]  /*4fb0*/  LDCU.64 UR4, c[0x0][0x890] ;  /* 0x00011200ff0477ac */ /* 0x000e620008000a00 */
[----:B------:R-:W2:Y:S01]  /*4fc0*/  LDC.64 R50, c[0x0][0x8b0] ;  /* 0x00022c00ff327b82 */ /* 0x000ea20000000a00 */
[----:B------:R-:W-:Y:S01]  /*4fd0*/  LOP3.LUT R3, R4, 0xe0, RZ, 0xc0, !PT ;  /* 0x000000e004037812 */ /* 0x000fe200078ec0ff */
[----:B------:R-:W-:Y:S01]  /*4fe0*/  IMAD.SHL.U32 R52, R64, 0x10, RZ ;  /* 0x0000001040347824 */ /* 0x000fe200078e00ff */
[----:B------:R-:W-:Y:S01]  /*4ff0*/  ULEA UR44, UR54, UR44, 0x18 ;  /* 0x0000002c362c7291 */ /* 0x000fe2000f8ec0ff */
[----:B------:R-:W-:Y:S01]  /*5000*/  LOP3.LUT R4, R4, 0x100, RZ, 0xc0, !PT ;  /* 0x0000010004047812 */ /* 0x000fe200078ec0ff */
[----:B------:R-:W-:Y:S01]  /*5010*/  IMAD.MOV.U32 R63, RZ, RZ, 0x8 ;  /* 0x00000008ff3f7424 */ /* 0x000fe200078e00ff */
[----:B------:R-:W-:Y:S01]  /*5020*/  LOP3.LUT R2, R3, 0x1c, R2, 0xf8, !PT ;  /* 0x0000001c03027812 */ /* 0x000fe200078ef802 */
[----:B------:R-:W-:Y:S01]  /*5030*/  IMAD.MOV.U32 R62, RZ, RZ, 0x10 ;  /* 0x00000010ff3e7424 */ /* 0x000fe200078e00ff */
[----:B------:R-:W3:Y:S01]  /*5040*/  LDC.64 R48, c[0x0][0x8a8] ;  /* 0x00022a00ff307b82 */ /* 0x000ee20000000a00 */
[----:B------:R-:W-:Y:S01]  /*5050*/  SHF.R.U32.HI R3, RZ, 0x2, R64 ;  /* 0x00000002ff037819 */ /* 0x000fe20000011640 */
[----:B------:R-:W-:Y:S01]  /*5060*/  IMAD.MOV.U32 R22, RZ, RZ, RZ ;  /* 0x000000ffff167224 */ /* 0x000fe200078e00ff */
[----:B------:R-:W-:Y:S01]  /*5070*/  LOP3.LUT R23, R23, 0x600000, RZ, 0xc0, !PT ;  /* 0x0060000017177812 */ /* 0x000fe200078ec0ff */
[----:B------:R-:W-:Y:S01]  /*5080*/  IMAD.MOV.U32 R59, RZ, RZ, RZ ;  /* 0x000000ffff3b7224 */ /* 0x000fe200078e00ff */
[----:B------:R-:W-:Y:S01]  /*5090*/  LOP3.LUT R52, R4, 0x600, R52, 0xf8, !PT ;  /* 0x0000060004347812 */ /* 0x000fe200078ef834 */
[----:B------:R-:W4:Y:S01]  /*50a0*/  LDCU UR63, c[0x0][0x370] ;  /* 0x00006e00ff3f77ac */ /* 0x000f220008000800 */
[----:B------:R-:W-:Y:S01]  /*50b0*/  LOP3.LUT R2, R2, 0x4, R3, 0x78, !PT ;  /* 0x0000000402027812 */ /* 0x000fe200078e7803 */
[----:B------:R-:W4:Y:S01]  /*50c0*/  LDS R0, [UR44+0x120] ;  /* 0x0001202cff007984 */ /* 0x000f220008000800 */
[----:B-1----:R-:W-:Y:S01]  /*50d0*/  IMAD.U32 R66, RZ, RZ, UR4 ;  /* 0x00000004ff427e24 */ /* 0x002fe2000f8e00ff */
[----:B------:R-:W-:Y:S01]  /*50e0*/  UIADD3 UR4, UPT, UPT, UR44, 0x400, URZ ;  /* 0x000004002c047890 */ /* 0x000fe2000fffe0ff */
[----:B------:R-:W-:Y:S01]  /*50f0*/  LOP3.LUT R52, R52, R2, RZ, 0xfc, !PT ;  /* 0x0000000234347212 */ /* 0x000fe200078efcff */
[----:B------:R-:W-:Y:S01]  /*5100*/  IMAD.U32 R65, RZ, RZ, UR5 ;  /* 0x00000005ff417e24 */ /* 0x000fe2000f8e00ff */
[----:B------:R-:W-:Y:S01]  /*5110*/  LOP3.LUT R64, R64, 0x60, RZ, 0xc0, !PT ;  /* 0x0000006040407812 */ /* 0x000fe200078ec0ff */
[----:B------:R-:W1:Y:S01]  /*5120*/  LDCU UR41, c[0x0][0xb0c] ;  /* 0x00016180ff2977ac */ /* 0x000e620008000800 */
[----:B------:R-:W-:Y:S01]  /*5130*/  SEL R63, R63, 0xfffffff8, !P1 ;  /* 0xfffffff83f3f7807 */ /* 0x000fe20004800000 */
[----:B------:R-:W-:Y:S01]  /*5140*/  IMAD.U32 R68, RZ, RZ, UR4 ;  /* 0x00000004ff447e24 */ /* 0x000fe2000f8e00ff */
[----:B------:R-:W-:Y:S01]  /*5150*/  SEL R62, R62, 0xfffffff0, !P2 ;  /* 0xfffffff03e3e7807 */ /* 0x000fe20005000000 */
[----:B------:R-:W1:Y:S01]  /*5160*/  LDCU UR39, c[0x0][0xb30] ;  /* 0x00016600ff2777ac */ /* 0x000e620008000800 */
[----:B------:R-:W1:Y:S01]  /*5170*/  LDCU.64 UR60, c[0x0][0x888] ;  /* 0x00011100ff3c77ac */ /* 0x000e620008000a00 */
[----:B------:R-:W1:Y:S01]  /*5180*/  LDCU.64 UR42, c[0x0][0xb28] ;  /* 0x00016500ff2a77ac */ /* 0x000e620008000a00 */
[----:B------:R-:W1:Y:S01]  /*5190*/  LDCU.128 UR56, c[0x0][0xb10] ;  /* 0x00016200ff3877ac */ /* 0x000e620008000c00 */
[----:B------:R-:W1:Y:S01]  /*51a0*/  LDCU UR62, c[0x0][0x374] ;  /* 0x00006e80ff3e77ac */ /* 0x000e620008000800 */
[----:B------:R-:W-:Y:S01]  /*51b0*/  UMOV UR55, 0x1 ;  /* 0x0000000100377882 */ /* 0x000fe20000000000 */
[----:B------:R-:W-:Y:S01]  /*51c0*/  UMOV UR46, URZ ;  /* 0x000000ff002e7c82 */ /* 0x000fe20008000000 */
[----:B------:R-:W-:Y:S01]  /*51d0*/  UMOV UR53, URZ ;  /* 0x000000ff00357c82 */ /* 0x000fe20008000000 */
[----:B------:R-:W-:Y:S01]  /*51e0*/  UMOV UR52, URZ ;  /* 0x000000ff00347c82 */ /* 0x000fe20008000000 */
[----:B-1234-:R-:W-:-:S07]  /*51f0*/  IMAD.IADD R23, R0, 0x1, R23 ;  /* 0x0000000100177824 */ /* 0x01efce00078e0217 */
.L_x_116:
[C---:B------:R-:W-:Y:S02]  /*5200*/  LEA R0, R59.reuse, UR44, 0x3 ;  /* 0x0000002c3b007c11 */ /* 0x040fe4000f8e18ff */
[----:B------:R-:W-:Y:S02]  /*5210*/  SHF.L.U32 R2, R60, 0x1f, RZ ;  /* 0x0000001f3c027819 */ /* 0x000fe400000006ff */
[----:B------:R-:W-:Y:S02]  /*5220*/  LEA R4, R59, UR44, 0x4 ;  /* 0x0000002c3b047c11 */ /* 0x000fe4000f8e20ff */
[----:B------:R-:W1:Y:S02]  /*5230*/  SYNCS.PHASECHK.TRANS64.TRYWAIT P0, [R0+URZ+0x70], R2 ;  /* 0x00007002000075a7 */ /* 0x000e6400080011ff */
[----:B-1----:R-:W-:Y:S05]  /*5240*/  @!P0 BRA `(.L_x_86) ;  /* 0x0000002c00b88947 */ /* 0x002fea0003800000 */
.L_x_156:
[----:B------:R-:W-:Y:S01]  /*5250*/  R2UR UR7, R67 ;  /* 0x00000000430772ca */ /* 0x000fe200000e0000 */
[----:B------:R-:W2:Y:S01]  /*5260*/  LDS.128 R4, [R4+0x100] ;  /* 0x0001000004047984 */ /* 0x000ea20000000c00 */
[----:B-1----:R-:W-:Y:S01]  /*5270*/  VIADD R0, R0, 0x80 ;  /* 0x0000008000007836 */ /* 0x002fe20000000000 */
[----:B------:R-:W-:Y:S04]  /*5280*/  UISETP.GE.AND UP0, UPT, UR40, 0x1, UPT ;  /* 0x000000012800788c */ /* 0x000fe8000bf06270 */
[----:B------:R-:W-:Y:S01]  /*5290*/  PRMT R0, RZ, 0x654, R0 ;  /* 0x00000654ff007816 */ /* 0x000fe20000000000 */
[----:B------:R-:W-:Y:S01]  /*52a0*/  @!PT LDS RZ, [RZ] ;  /* 0x00000000fffff984 */ /* 0x000fe20000000800 */
[----:B------:R-:W-:Y:S01]  /*52b0*/  @!PT LDS RZ, [RZ] ;  /* 0x00000000fffff984 */ /* 0x000fe20000000800 */
[----:B------:R-:W-:Y:S01]  /*52c0*/  @!PT LDS RZ, [RZ] ;  /* 0x00000000fffff984 */ /* 0x000fe20000000800 */
[----:B------:R-:W-:Y:S01]  /*52d0*/  @!PT LDS RZ, [RZ] ;  /* 0x00000000fffff984 */ /* 0x000fe20000000800 */
[----:B------:R1:W-:Y:S06]  /*52e0*/  MEMBAR.ALL.CTA ;  /* 0x0000000000007992 */ /* 0x0003ec0000008000 */
[----:B-1----:R-:W1:Y:S02]  /*52f0*/  FENCE.VIEW.ASYNC.S ;  /* 0x00000000000073c6 */ /* 0x002e640000000000 */
[----:B-1----:R1:W-:Y:S01]  /*5300*/  SYNCS.ARRIVE.TRANS64.RED.A1T0 RZ, [R0+URZ], RZ ;  /* 0x000000ff00ff79a7 */ /* 0x0023e200081004ff */
[----:B--2---:R-:W-:Y:S11]  /*5310*/  LOP3.LUT P0, RZ, R6, 0x1, RZ, 0xc0, !PT ;  /* 0x0000000106ff7812 */ /* 0x004ff6000780c0ff */
[----:B------:R-:W-:Y:S02]  /*5320*/  @!UPT UIADD3 URZ, UPT, UPT, URZ, URZ, URZ ;  /* 0x000000fffffff290 */ /* 0x000fe4000fffe0ff */
[----:B------:R-:W-:Y:S01]  /*5330*/  VOTEU.ANY UP1, P0 ;  /* 0x0000000000ff7886 */ /* 0x000fe20000020100 */
[----:B------:R-:W-:Y:S01]  /*5340*/  PLOP3.LUT P0, PT, PT, PT, UP1, 0x80, 0x8 ;  /* 0x000000000008781c */ /* 0x000fe20003f0f018 */
[----:B------:R-:W-:Y:S06]  /*5350*/  UP2UR UR4, UPR, URZ, 0x2 ;  /* 0x00000002ff047883 */ /* 0x000fec0008000000 */
[----:B------:R-:W-:Y:S06]  /*5360*/  IMAD.U32 R69, RZ, RZ, UR4 ;  /* 0x00000004ff457e24 */ /* 0x000fec000f8e00ff */
[----:B------:R-:W-:Y:S02]  /*5370*/  @P0 SHF.R.U32.HI R2, RZ, 0x10, R5 ;  /* 0x00000010ff020819 */ /* 0x000fe40000011605 */
[----:B------:R-:W-:Y:S02]  /*5380*/  @P0 MOV R3, R4 ;  /* 0x0000000400030202 */ /* 0x000fe40000000f00 */
[----:B------:R-:W-:Y:S02]  /*5390*/  @P0 R2UR UR4, R2 ;  /* 0x00000000020402ca */ /* 0x000fe400000e0000 */
[----:B------:R-:W-:Y:S02]  /*53a0*/  @P0 LOP3.LUT R4, R5, 0xffff, RZ, 0xc0, !PT ;  /* 0x0000ffff05040812 */ /* 0x000fe400078ec0ff */
[----:B------:R-:W-:Y:S02]  /*53b0*/  @P0 R2UR UR6, R3 ;  /* 0x00000000030602ca */ /* 0x000fe400000e0000 */
[----:B------:R-:W-:Y:S07]  /*53c0*/  @P0 R2UR UR5, R4 ;  /* 0x00000000040502ca */ /* 0x000fee00000e0000 */
[----:B------:R-:W-:Y:S02]  /*53d0*/  @UP1 UMOV UR7, UR4 ;  /* 0x0000000400071c82 */ /* 0x000fe40008000000 */
[----:B------:R-:W-:Y:S02]  /*53e0*/  IMAD.U32 R67, RZ, RZ, UR7 ;  /* 0x00000007ff437e24 */ /* 0x000fe4000f8e00ff */
[----:B------:R-:W-:Y:S02]  /*53f0*/  @UP1 UMOV UR38, UR6 ;  /* 0x0000000600261c82 */ /* 0x000fe40008000000 */
[----:B------:R-:W-:Y:S01]  /*5400*/  @UP1 UMOV UR37, UR5 ;  /* 0x0000000500251c82 */ /* 0x000fe20008000000 */
[----:B-1----:R-:W-:Y:S05]  /*5410*/  BRA.U !UP0, `(.L_x_87) ;  /* 0x0000000108cc7547 */ /* 0x002fea000b800000 */
[----:B------:R-:W1:Y:S01]  /*5420*/  LDCU UR12, c[0x0][0xb20] ;  /* 0x00016400ff0c77ac */ /* 0x000e620008000800 */
[----:B------:R-:W-:Y:S02]  /*5430*/  UIMAD.WIDE.U32 UR4, UR62, UR59, URZ ;  /* 0x0000003b3e0472a5 */ /* 0x000fe4000f8e00ff */
[----:B------:R-:W-:Y:S02]  /*5440*/  UIMAD.WIDE.U32 UR6, UR63, UR56, URZ ;  /* 0x000000383f0672a5 */ /* 0x000fe4000f8e00ff */
[----:B------:R-:W-:Y:S02]  /*5450*/  UISETP.NE.AND UP0, UPT, UR58, 0x1, UPT ;  /* 0x000000013a00788c */ /* 0x000fe4000bf05270 */
[----:B------:R-:W-:Y:S02]  /*5460*/  UIMAD.WIDE.U32 UR8, UR37, UR59, URZ ;  /* 0x0000003b250872a5 */ /* 0x000fe4000f8e00ff */
[----:B------:R-:W-:Y:S02]  /*5470*/  UIMAD.WIDE.U32 UR10, UR38, UR56, URZ ;  /* 0x00000038260a72a5 */ /* 0x000fe4000f8e00ff */
[----:B------:R-:W-:Y:S02]  /*5480*/  UISETP.NE.AND UP1, UPT, UR41, 0x1, UPT ;  /* 0x000000012900788c */ /* 0x000fe4000bf25270 */
[----:B------:R-:W-:Y:S01]  /*5490*/  UISETP.NE.AND UP2, UPT, UR40, 0x1, UPT ;  /* 0x000000012800788c */ /* 0x000fe2000bf45270 */
[----:B------:R-:W-:Y:S02]  /*54a0*/  UMOV UR4, UR5 ;  /* 0x0000000500047c82 */ /* 0x000fe40008000000 */
[----:B-1----:R-:W-:Y:S03]  /*54b0*/  USHF.R.U32.HI UR5, URZ, UR12, UR4 ;  /* 0x0000000cff057299 */ /* 0x002fe60008011604 */
[----:B------:R-:W-:Y:S02]  /*54c0*/  UMOV UR4, UR7 ;  /* 0x0000000700047c82 */ /* 0x000fe40008000000 */
[----:B------:R-:W-:Y:S02]  /*54d0*/  USHF.R.U32.HI UR7, URZ, UR57, UR4 ;  /* 0x00000039ff077299 */ /* 0x000fe40008011604 */
[----:B------:R-:W-:Y:S02]  /*54e0*/  USEL UR4, UR62, UR5, !UP0 ;  /* 0x000000053e047287 */ /* 0x000fe4000c000000 */
[----:B------:R-:W-:Y:S01]  /*54f0*/  USEL UR7, UR63, UR7, !UP1 ;  /* 0x000000073f077287 */ /* 0x000fe2000c800000 */
[----:B------:R-:W-:Y:S01]  /*5500*/  UMOV UR5, UR9 ;  /* 0x0000000900057c82 */ /* 0x000fe20008000000 */
[----:B------:R-:W-:Y:S02]  /*5510*/  UIMAD.WIDE.U32 UR8, UR4, UR42, URZ ;  /* 0x0000002a040872a5 */ /* 0x000fe4000f8e00ff */
[----:B------:R-:W-:Y:S03]  /*5520*/  USHF.R.U32.HI UR6, URZ, UR12, UR5 ;  /* 0x0000000cff067299 */ /* 0x000fe60008011605 */
[----:B------:R-:W-:Y:S01]  /*5530*/  UMOV UR5, UR11 ;  /* 0x0000000b00057c82 */ /* 0x000fe20008000000 */
[----:B------:R-:W-:Y:S02]  /*5540*/  UIMAD.WIDE.U32 UR10, UR7, UR42, URZ ;  /* 0x0000002a070a72a5 */ /* 0x000fe4000f8e00ff */
[----:B------:R-:W-:Y:S02]  /*5550*/  USHF.R.U32.HI UR12, URZ, UR57, UR5 ;  /* 0x00000039ff0c7299 */ /* 0x000fe40008011605 */
[----:B------:R-:W-:Y:S01]  /*5560*/  USEL UR6, UR37, UR6, !UP0 ;  /* 0x0000000625067287 */ /* 0x000fe2000c000000 */
[----:B------:R-:W-:Y:S02]  /*5570*/  UMOV UR5, UR9 ;  /* 0x0000000900057c82 */ /* 0x000fe40008000000 */
[----:B------:R-:W-:Y:S01]  /*5580*/  UMOV UR10, UR11 ;  /* 0x0000000b000a7c82 */ /* 0x000fe20008000000 */
[----:B------:R-:W-:Y:S02]  /*5590*/  @UP2 USHF.R.U32.HI UR4, URZ, UR43, UR5 ;  /* 0x0000002bff042299 */ /* 0x000fe40008011605 */
[----:B------:R-:W-:Y:S02]  /*55a0*/  @UP2 USHF.R.U32.HI UR7, URZ, UR43, UR10 ;  /* 0x0000002bff072299 */ /* 0x000fe4000801160a */
[----:B------:R-:W-:Y:S02]  /*55b0*/  UIMAD UR4, UR40, UR4, URZ ;  /* 0x00000004280472a4 */ /* 0x000fe4000f8e02ff */
[----:B------:R-:W-:Y:S02]  /*55c0*/  UIMAD.WIDE.U32 UR10, UR6, UR42, URZ ;  /* 0x0000002a060a72a5 */ /* 0x000fe4000f8e00ff */
[----:B------:R-:W-:Y:S02]  /*55d0*/  USEL UR5, UR38, UR12, !UP1 ;  /* 0x0000000c26057287 */ /* 0x000fe4000c800000 */
[----:B------:R-:W-:Y:S02]  /*55e0*/  UIMAD UR8, UR40, UR7, URZ ;  /* 0x00000007280872a4 */ /* 0x000fe4000f8e02ff */
[----:B------:R-:W-:Y:S03]  /*55f0*/  UISETP.GE.AND UP0, UPT, UR6, UR4, UPT ;  /* 0x000000040600728c */ /* 0x000fe6000bf06270 */
[----:B------:R-:W-:Y:S01]  /*5600*/  UMOV UR4, UR11 ;  /* 0x0000000b00047c82 */ /* 0x000fe20008000000 */
[----:B------:R-:W-:Y:S02]  /*5610*/  UISETP.GE.OR UP0, UPT, UR5, UR8, UP0 ;  /* 0x000000080500728c */ /* 0x000fe40008706670 */
[----:B------:R-:W-:Y:S02]  /*5620*/  USHF.R.U32.HI UR4, URZ, UR43, UR4 ;  /* 0x0000002bff047299 */ /* 0x000fe40008011604 */
[----:B------:R-:W-:Y:S02]  /*5630*/  UIMAD.WIDE.U32 UR8, UR5, UR42, URZ ;  /* 0x0000002a050872a5 */ /* 0x000fe4000f8e00ff */
[----:B------:R-:W-:Y:S02]  /*5640*/  USEL UR11, UR6, UR4, !UP2 ;  /* 0x00000004060b7287 */ /* 0x000fe4000d000000 */
[----:B------:R-:W-:Y:S02]  /*5650*/  UIADD3 UR8, UPT, UPT, -UR5, URZ, URZ ;  /* 0x000000ff05087290 */ /* 0x000fe4000fffe1ff */
[----:B------:R-:W-:Y:S01]  /*5660*/  UIADD3 UR10, UPT, UPT, -UR11, URZ, URZ ;  /* 0x000000ff0b0a7290 */ /* 0x000fe2000fffe1ff */
[----:B------:R-:W-:Y:S01]  /*5670*/  @!UP0 UMOV UR4, UR9 ;  /* 0x0000000900048c82 */ /* 0x000fe20008000000 */
[----:B------:R-:W-:Y:S02]  /*5680*/  UIADD3 UR9, UPT, UPT, -UR6, URZ, URZ ;  /* 0x000000ff06097290 */ /* 0x000fe4000fffe1ff */
[----:B------:R-:W-:Y:S02]  /*5690*/  @!UP0 USHF.R.U32.HI UR4, URZ, UR43, UR4 ;  /* 0x0000002bff048299 */ /* 0x000fe40008011604 */
[----:B------:R-:W-:Y:S02]  /*56a0*/  UIMAD UR10, UR40, UR10, UR6 ;  /* 0x0000000a280a72a4 */ /* 0x000fe4000f8e0206 */
[----:B------:R-:W-:Y:S04]  /*56b0*/  @!UP0 USEL UR4, UR5, UR4, !UP2 ;  /* 0x0000000405048287 */ /* 0x000fe8000d000000 */
[----:B------:R-:W-:Y:S02]  /*56c0*/  @!UP0 UIMAD UR10, UR7, UR10, UR4 ;  /* 0x0000000a070a82a4 */ /* 0x000fe4000f8e0204 */
[----:B------:R-:W-:Y:S02]  /*56d0*/  @!UP0 UIADD3 UR11, UPT, UPT, UR11, -UR4, URZ ;  /* 0x800000040b0b8290 */ /* 0x000fe4000fffe0ff */
[----:B------:R-:W-:Y:S02]  /*56e0*/  UIMAD UR7, UR41, UR8, UR38 ;  /* 0x00000008290772a4 */ /* 0x000fe4000f8e0226 */
[----:B------:R-:W-:Y:S02]  /*56f0*/  @!UP0 UIMAD UR6, UR11, UR40, UR5 ;  /* 0x000000280b0682a4 */ /* 0x000fe4000f8e0205 */
[----:B------:R-:W-:Y:S01]  /*5700*/  UIMAD UR4, UR58, UR9, UR37 ;  /* 0x000000093a0472a4 */ /* 0x000fe2000f8e0225 */
[----:B------:R-:W-:Y:S02]  /*5710*/  @!UP0 UMOV UR5, UR10 ;  /* 0x0000000a00058c82 */ /* 0x000fe40008000000 */
[----:B------:R-:W-:Y:S02]  /*5720*/  UIMAD UR38, UR5, UR41, UR7 ;  /* 0x00000029052672a4 */ /* 0x000fe4000f8e0207 */
[----:B------:R-:W-:Y:S11]  /*5730*/  UIMAD UR37, UR6, UR58, UR4 ;  /* 0x0000003a062572a4 */ /* 0x000ff6000f8e0204 */
[----:B------:R-:W-:Y:S01]  /*5740*/  @!UPT UIADD3 URZ, UPT, UPT, URZ, URZ, URZ ;  /* 0x000000fffffff290 */ /* 0x000fe2000fffe0ff */
.L_x_87:
[----:B------:R-:W-:Y:S01]  /*5750*/  UISETP.NE.AND UP0, UPT, UR39, 0x1, UPT ;  /* 0x000000012700788c */ /* 0x000fe2000bf05270 */
[----:B------:R-:W-:Y:S01]  /*5760*/  R2UR UR11, R68 ;  /* 0x00000000440b72ca */ /* 0x000fe200000e0000 */
[----:B------:R-:W-:Y:S01]  /*5770*/  USHF.L.U32 UR50, UR29, 0x6, URZ ;  /* 0x000000061d327899 */ /* 0x000fe200080006ff */
[----:B------:R-:W-:Y:S01]  /*5780*/  IADD3 R59, PT, PT, R59, 0x1, RZ ;  /* 0x000000013b3b7810 */ /* 0x000fe20007ffe0ff */
[----:B------:R-:W-:Y:S07]  /*5790*/  USHF.L.U32 UR49, UR32, 0x6, URZ ;  /* 0x0000000620317899 */ /* 0x000fee00080006ff */
[----:B------:R-:W1:Y:S01]  /*57a0*/  @!UP0 LDCU.128 UR12, c[0x0][0xb10] ;  /* 0x00016200ff0c87ac */ /* 0x000e620008000c00 */
[----:B------:R-:W2:Y:S01]  /*57b0*/  @!UP0 LDCU UR5, c[0x0][0xb0c] ;  /* 0x00016180ff0587ac */ /* 0x000ea20008000800 */
[----:B------:R-:W3:Y:S01]  /*57c0*/  @!UP0 LDCU UR10, c[0x0][0xb20] ;  /* 0x00016400ff0a87ac */ /* 0x000ee20008000800 */
[----:B-1----:R-:W-:Y:S02]  /*57d0*/  UIMAD.WIDE.U32 UR8, UR38, UR12, URZ ;  /* 0x0000000c260872a5 */ /* 0x002fe4000f8e00ff */
[----:B------:R-:W-:Y:S02]  /*57e0*/  UIMAD.WIDE.U32 UR6, UR37, UR15, URZ ;  /* 0x0000000f250672a5 */ /* 0x000fe4000f8e00ff */
[----:B------:R-:W-:Y:S03]  /*57f0*/  @!UP0 UISETP.NE.AND UP1, UPT, UR14, 0x1, UPT ;  /* 0x000000010e00888c */ /* 0x000fe6000bf25270 */
[----:B------:R-:W-:Y:S01]  /*5800*/  @!UP0 UMOV UR4, UR9 ;  /* 0x0000000900048c82 */ /* 0x000fe20008000000 */
[----:B--2---:R-:W-:Y:S02]  /*5810*/  @!UP0 UISETP.NE.AND UP2, UPT, UR5, 0x1, UPT ;  /* 0x000000010500888c */ /* 0x004fe4000bf45270 */
[----:B------:R-:W-:Y:S01]  /*5820*/  @!UP0 USHF.R.U32.HI UR4, URZ, UR13, UR4 ;  /* 0x0000000dff048299 */ /* 0x000fe20008011604 */
[----:B------:R-:W-:Y:S02]  /*5830*/  @!UP0 UMOV UR6, UR7 ;  /* 0x0000000700068c82 */ /* 0x000fe40008000000 */
[----:B---3--:R-:W-:Y:S02]  /*5840*/  @!UP0 USHF.R.U32.HI UR6, URZ, UR10, UR6 ;  /* 0x0000000aff068299 */ /* 0x008fe40008011606 */
[----:B------:R-:W-:Y:S02]  /*5850*/  @!UP0 USEL UR7, UR38, UR4, !UP2 ;  /* 0x0000000426078287 */ /* 0x000fe4000d000000 */
[----:B------:R-:W-:Y:S04]  /*5860*/  @!UP0 USEL UR6, UR37, UR6, !UP1 ;  /* 0x0000000625068287 */ /* 0x000fe8000c800000 */
[----:B------:R-:W-:Y:S02]  /*5870*/  @!UP0 UIADD3 UR4, UPT, UPT, -UR7, UR6, URZ ;  /* 0x0000000607048290 */ /* 0x000fe4000fffe1ff */
[----:B------:R-:W-:Y:S02]  /*5880*/  @!UP0 UIADD3 UR6, UPT, UPT, UR7, -UR6, URZ ;  /* 0x8000000607068290 */ /* 0x000fe4000fffe0ff */
[----:B------:R-:W-:Y:S02]  /*5890*/  @!UP0 UIMAD UR38, UR4, UR5, UR38 ;  /* 0x00000005042682a4 */ /* 0x000fe4000f8e0226 */
[----:B------:R-:W-:Y:S02]  /*58a0*/  @!UP0 UIMAD UR37, UR6, UR14, UR37 ;  /* 0x0000000e062582a4 */ /* 0x000fe4000f8e0225 */
[----:B------:R-:W-:Y:S09]  /*58b0*/  ULOP3.LUT UP0, URZ, UR11, 0x3f0, URZ, 0xc0, !UPT ;  /* 0x000003f00bff7892 */ /* 0x000ff2000f80c0ff */
[----:B------:R-:W-:Y:S05]  /*58c0*/  BRA.U !UP0, `(.L_x_88) ;  /* 0x00000001087c7547 */ /* 0x000fea000b800000 */
[----:B------:R-:W1:Y:S01]  /*58d0*/  LDCU.64 UR8, c[0x4][0x80] ;  /* 0x01001000ff0877ac */ /* 0x000e620008000a00 */
[----:B------:R-:W-:Y:S01]  /*58e0*/  MOV R2, 0x0 ;  /* 0x0000000000027802 */ /* 0x000fe20000000f00 */
[----:B------:R-:W-:Y:S02]  /*58f0*/  HFMA2 R12, -RZ, RZ, 0, 5.9604644775390625e-08 ;  /* 0x00000001ff0c7431 */ /* 0x000fe400000001ff */
[----:B------:R-:W-:Y:S01]  /*5900*/  IMAD.MOV.U32 R8, RZ, RZ, 0x70 ;  /* 0x00000070ff087424 */ /* 0x000fe200078e00ff */
[----:B------:R2:W3:Y:S01]  /*5910*/  LDC.64 R14, c[0x4][R2] ;  /* 0x01000000020e7b82 */ /* 0x0004e20000000a00 */
[----:B------:R-:W4:Y:S01]  /*5920*/  LDCU.64 UR6, c[0x4][0x88] ;  /* 0x01001100ff0677ac */ /* 0x000f220008000a00 */
[----:B------:R-:W-:Y:S01]  /*5930*/  IMAD.MOV.U32 R13, RZ, RZ, RZ ;  /* 0x000000ffff0d7224 */ /* 0x000fe200078e00ff */
[----:B------:R-:W2:Y:S01]  /*5940*/  LDCU.64 UR4, c[0x4][0x8] ;  /* 0x01000100ff0477ac */ /* 0x000ea20008000a00 */
[----:B-1----:R-:W-:Y:S01]  /*5950*/  MOV R5, UR9 ;  /* 0x0000000900057c02 */ /* 0x002fe20008000f00 */
[----:B------:R-:W-:Y:S01]  /*5960*/  IMAD.U32 R4, RZ, RZ, UR8 ;  /* 0x00000008ff047e24 */ /* 0x000fe2000f8e00ff */
[----:B----4-:R-:W-:Y:S01]  /*5970*/  MOV R7, UR7 ;  /* 0x0000000700077c02 */ /* 0x010fe20008000f00 */
[----:B------:R-:W-:Y:S01]  /*5980*/  IMAD.U32 R6, RZ, RZ, UR6 ;  /* 0x00000006ff067e24 */ /* 0x000fe2000f8e00ff */
[----:B--2---:R-:W-:Y:S01]  /*5990*/  MOV R11, UR5 ;  /* 0x00000005000b7c02 */ /* 0x004fe20008000f00 */
[----:B------:R-:W-:Y:S02]  /*59a0*/  IMAD.U32 R10, RZ, RZ, UR4 ;  /* 0x00000004ff0a7e24 */ /* 0x000fe4000f8e00ff */
[----:B------:R-:W-:Y:S07]  /*59b0*/  LEPC R20, `(.L_x_89) ;  /* 0x000000001014794e */ /* 0x000fee0000000000 */
[----:B---3-5:R-:W-:Y:S05]  /*59c0*/  CALL.ABS.NOINC R14 ;  /* 0x000000000e007343 */ /* 0x028fea0003c00000 */
.L_x_89:
[----:B------:R-:W1:Y:S01]  /*59d0*/  LDCU.64 UR8, c[0x4][0x80] ;  /* 0x01001000ff0877ac */ /* 0x000e620008000a00 */
[----:B------:R-:W2:Y:S01]  /*59e0*/  LDC.64 R2, c[0x4][R2] ;  /* 0x0100000002027b82 */ /* 0x000ea20000000a00 */
[----:B------:R-:W-:Y:S02]  /*59f0*/  HFMA2 R12, -RZ, RZ, 0, 5.9604644775390625e-08 ;  /* 0x00000001ff0c7431 */ /* 0x000fe400000001ff */
[----:B------:R-:W-:Y:S02]  /*5a00*/  IMAD.MOV.U32 R8, RZ, RZ, 0x70 ;  /* 0x00000070ff087424 */ /* 0x000fe400078e00ff */
[----:B------:R-:W-:Y:S01]  /*5a10*/  IMAD.MOV.U32 R13, RZ, RZ, RZ ;  /* 0x000000ffff0d7224 */ /* 0x000fe200078e00ff */
[----:B------:R-:W3:Y:S01]  /*5a20*/  LDCU.64 UR6, c[0x4][0x88] ;  /* 0x01001100ff0677ac */ /* 0x000ee20008000a00 */
[----:B------:R-:W4:Y:S01]  /*5a30*/  LDCU.64 UR4, c[0x4][0x8] ;  /* 0x01000100ff0477ac */ /* 0x000f220008000a00 */
[----:B-1----:R-:W-:Y:S02]  /*5a40*/  MOV R4, UR8 ;  /* 0x0000000800047c02 */ /* 0x002fe40008000f00 */
[----:B------:R-:W-:Y:S02]  /*5a50*/  MOV R5, UR9 ;  /* 0x0000000900057c02 */ /* 0x000fe40008000f00 */
[----:B---3--:R-:W-:Y:S01]  /*5a60*/  MOV R7, UR7 ;  /* 0x0000000700077c02 */ /* 0x008fe20008000f00 */
[----:B------:R-:W-:Y:S01]  /*5a70*/  IMAD.U32 R6, RZ, RZ, UR6 ;  /* 0x00000006ff067e24 */ /* 0x000fe2000f8e00ff */
[----:B----4-:R-:W-:Y:S01]  /*5a80*/  MOV R11, UR5 ;  /* 0x00000005000b7c02 */ /* 0x010fe20008000f00 */
[----:B------:R-:W-:Y:S02]  /*5a90*/  IMAD.U32 R10, RZ, RZ, UR4 ;  /* 0x00000004ff0a7e24 */ /* 0x000fe4000f8e00ff */
[----:B------:R-:W-:Y:S07]  /*5aa0*/  LEPC R20, `(.L_x_88) ;  /* 0x000000001014794e */ /* 0x000fee0000000000 */
[----:B--2---:R-:W-:Y:S05]  /*5ab0*/  CALL.ABS.NOINC R2 ;  /* 0x0000000002007343 */ /* 0x004fea0003c00000 */
.L_x_88:
[----:B------:R-:W-:Y:S02]  /*5ac0*/  R2UR UR6, R57 ;  /* 0x00000000390672ca */ /* 0x000fe400000e0000 */
[----:B------:R-:W-:Y:S02]  /*5ad0*/  R2UR UR5, R66 ;  /* 0x00000000420572ca */ /* 0x000fe400000e0000 */
[----:B------:R-:W-:Y:S02]  /*5ae0*/  R2UR UR4, R65 ;  /* 0x00000000410472ca */ /* 0x000fe400000e0000 */
[----:B------:R-:W-:Y:S02]  /*5af0*/  ISETP.NE.U32.AND P4, PT, R50, RZ, PT ;  /* 0x000000ff3200720c */ /* 0x000fe40003f85070 */
[----:B------:R-:W-:Y:S02]  /*5b00*/  ISETP.NE.U32.AND P2, PT, RZ, UR60, PT ;  /* 0x0000003cff007c0c */ /* 0x000fe4000bf45070 */
[----:B------:R-:W-:Y:S02]  /*5b10*/  ISETP.NE.AND.EX P4, PT, R51, RZ, PT, P4 ;  /* 0x000000ff3300720c */ /* 0x000fe40003f85340 */
[----:B------:R-:W-:Y:S01]  /*5b20*/  ISETP.NE.AND.EX P2, PT, RZ, UR61, PT, P2 ;  /* 0x0000003dff007c0c */ /* 0x000fe2000bf45320 */
[----:B------:R-:W-:Y:S02]  /*5b30*/  UISETP.NE.AND UP2, UPT, UR6, URZ, UPT ;  /* 0x000000ff0600728c */ /* 0x000fe4000bf45270 */
[----:B------:R-:W-:Y:S04]  /*5b40*/  UISETP.NE.U32.AND UP0, UPT, UR5, URZ, UPT ;  /* 0x000000ff0500728c */ /* 0x000fe8000bf05070 */
[----:B------:R-:W-:Y:S01]  /*5b50*/  UISETP.NE.AND.EX UP1, UPT, UR4, URZ, UPT, UP0 ;  /* 0x000000ff0400728c */ /* 0x000fe2000bf25300 */
[----:B------:R-:W-:Y:S01]  /*5b60*/  PLOP3.LUT P1, PT, PT, PT, UP2, 0x80, 0x8 ;  /* 0x000000000008781c */ /* 0x000fe20003f2f028 */
[----:B------:R-:W-:Y:S03]  /*5b70*/  UPLOP3.LUT UP0, UPT, UPT, UPT, UPT, 0x40, 0x4 ;  /* 0x000000000004789c */ /* 0x000fe60003f0e870 */
[----:B------:R-:W-:Y:S06]  /*5b80*/  @UP2 UPLOP3.LUT UP0, UPT, UPT, UPT, UP1, 0x80, 0x8 ;  /* 0x000000000008289c */ /* 0x000fec0003f0f010 */
[----:B------:R-:W-:Y:S01]  /*5b90*/  PLOP3.LUT P0, PT, PT, PT, UP0, 0x80, 0x8 ;  /* 0x000000000008781c */ /* 0x000fe20003f0f008 */
[----:B------:R-:W-:Y:S01]  /*5ba0*/  @!UPT UIADD3 URZ, UPT, UPT, URZ, URZ, URZ ;  /* 0x000000fffffff290 */ /* 0x000fe2000fffe0ff */
[----:B------:R-:W-:Y:S11]  /*5bb0*/  BRA.U !UP1, `(.L_x_90) ;  /* 0x0000000109407547 */ /* 0x000ff6000b800000 */
[----:B------:R-:W-:Y:S01]  /*5bc0*/  UISETP.NE.U32.AND UP0, UPT, UR60, URZ, UPT ;  /* 0x000000ff3c00728c */ /* 0x000fe2000bf05070 */
[----:B------:R-:W-:Y:S01]  /*5bd0*/  R2UR UR6, R66 ;  /* 0x00000000420672ca */ /* 0x000fe200000e0000 */
[----:B------:R-:W1:Y:S01]  /*5be0*/  LDCU.64 UR8, c[0x0][0x358] ;  /* 0x00006b00ff0877ac */ /* 0x000e620008000a00 */
[----:B------:R-:W-:Y:S02]  /*5bf0*/  HFMA2 R53, -RZ, RZ, 0, 5.9604644775390625e-08 ;  /* 0x00000001ff357431 */ /* 0x000fe400000001ff */
[----:B------:R-:W-:Y:S01]  /*5c00*/  IMAD.MOV.U32 R0, RZ, RZ, 0x1 ;  /* 0x00000001ff007424 */ /* 0x000fe200078e00ff */
[----:B------:R-:W-:Y:S06]  /*5c10*/  UISETP.NE.AND.EX UP0, UPT, UR61, URZ, UPT, UP0 ;  /* 0x000000ff3d00728c */ /* 0x000fec000bf05300 */
[----:B------:R-:W-:Y:S05]  /*5c20*/  PLOP3.LUT P3, PT, PT, PT, UP0, 0x80, 0x8 ;  /* 0x000000000008781c */ /* 0x000fea0003f6f008 */
[----:B------:R-:W2:Y:S01]  /*5c30*/  @UP0 LDCU.64 UR4, c[0x0][0x888] ;  /* 0x00011100ff0407ac */ /* 0x000ea20008000a00 */
[----:B------:R-:W-:Y:S07]  /*5c40*/  @UP0 UIMAD UR6, UR36, UR6, URZ ;  /* 0x00000006240602a4 */ /* 0x000fee000f8e02ff */
[----:B------:R-:W-:Y:S01]  /*5c50*/  @!P3 PRMT R53, R0, 0x7610, R53 ;  /* 0x000076100035b816 */ /* 0x000fe20000000035 */
[----:B--2---:R-:W-:Y:S06]  /*5c60*/  @UP0 UIMAD.WIDE UR4, UR6, 0x4, UR4 ;  /* 0x00000004060408a5 */ /* 0x004fec000f8e0204 */
[----:B-----5:R-:W-:Y:S02]  /*5c70*/  IMAD.U32 R26, RZ, RZ, UR4 ;  /* 0x00000004ff1a7e24 */ /* 0x020fe4000f8e00ff */
[----:B------:R-:W-:Y:S03]  /*5c80*/  IMAD.U32 R27, RZ, RZ, UR5 ;  /* 0x00000005ff1b7e24 */ /* 0x000fe6000f8e00ff */
[----:B------:R-:W2:Y:S02]  /*5c90*/  @!UP0 LDCU UR4, c[0x0][0x880] ;  /* 0x00011000ff0487ac */ /* 0x000ea40008000800 */
[----:B-1----:R1:W5:Y:S02]  /*5ca0*/  @P3 LDG.E R26, desc[UR8][R26.64] ;  /* 0x000000081a1a3981 */ /* 0x002364000c1e1900 */
[----:B-12---:R-:W-:Y:S02]  /*5cb0*/  @!P3 MOV R26, UR4 ;  /* 0x00000004001abc02 */ /* 0x006fe40008000f00 */
.L_x_90:
[----:B------:R-:W-:Y:S05]  /*5cc0*/  @!P4 BRA `(.L_x_91) ;  /* 0x000000000024c947 */ /* 0x000fea0003800000 */
[----:B------:R-:W-:Y:S01]  /*5cd0*/  ISETP.NE.U32.AND P3, PT, R48, RZ, PT ;  /* 0x000000ff3000720c */ /* 0x000fe20003f65070 */
[----:B------:R-:W1:Y:S03]  /*5ce0*/  LDCU.64 UR4, c[0x0][0x358] ;  /* 0x00006b00ff0477ac */ /* 0x000e660008000a00 */
[----:B------:R-:W-:Y:S11]  /*5cf0*/  ISETP.NE.AND.EX P3, PT, R49, RZ, PT, P3 ;  /* 0x000000ff3100720c */ /* 0x000ff60003f65330 */
[----:B------:R-:W-:Y:S02]  /*5d00*/  @!UPT UIADD3 URZ, UPT, UPT, URZ, URZ, URZ ;  /* 0x000000fffffff290 */ /* 0x000fe4000fffe0ff */
[----:B------:R-:W2:Y:S01]  /*5d10*/  @P3 LDC.64 R2, c[0x0][0x8a8] ;  /* 0x00022a00ff023b82 */ /* 0x000ea20000000a00 */
[----:B------:R-:W-:Y:S04]  /*5d20*/  @P3 IMAD R0, R50, UR36, RZ ;  /* 0x0000002432003c24 */ /* 0x000fe8000f8e02ff */
[----:B--2---:R-:W-:Y:S05]  /*5d30*/  @P3 IMAD.WIDE R2, R0, 0x4, R2 ;  /* 0x0000000400023825 */ /* 0x004fea00078e0202 */
[----:B-1---5:R1:W5:Y:S02]  /*5d40*/  @P3 LDG.E R24, desc[UR4][R2.64] ;  /* 0x0000000402183981 */ /* 0x022364000c1e1900 */
[----:B-1----:R-:W2:Y:S02]  /*5d50*/  @!P3 LDC R24, c[0x0][0x8a0] ;  /* 0x00022800ff18bb82 */ /* 0x002ea40000000800 */
.L_x_91:
[----:B-----5:R-:W-:Y:S01]  /*5d60*/  FSETP.NEU.AND P3, PT, R26, RZ, PT ;  /* 0x000000ff1a00720b */ /* 0x020fe20003f6d000 */
[----:B------:R-:W-:Y:S01]  /*5d70*/  IMAD.U32 R2, RZ, RZ, UR46 ;  /* 0x0000002eff027e24 */ /* 0x000fe2000f8e00ff */
[----:B------:R-:W-:Y:S01]  /*5d80*/  SEL R5, RZ, 0xffffffff, P2 ;  /* 0xffffffffff057807 */ /* 0x000fe20001000000 */
[----:B------:R-:W-:Y:S01]  /*5d90*/  ULOP3.LUT UR4, UR55, 0x1, URZ, 0x3c, !UPT ;  /* 0x0000000137047892 */ /* 0x000fe2000f8e3cff */
[----:B------:R-:W-:Y:S01]  /*5da0*/  @P1 LOP3.LUT P2, RZ, R53, 0xff, RZ, 0xc0, !PT ;  /* 0x000000ff35ff1812 */ /* 0x000fe2000784c0ff */
[----:B------:R-:W-:Y:S01]  /*5db0*/  BSSY B1, `(.L_x_92) ;  /* 0x000004b000017945 */ /* 0x000fe20003800000 */
[----:B------:R-:W-:Y:S01]  /*5dc0*/  @P1 SEL R0, RZ, 0xffffffff, P3 ;  /* 0xffffffffff001807 */ /* 0x000fe20001800000 */
[----:B------:R-:W-:Y:S01]  /*5dd0*/  IMAD.MOV.U32 R76, RZ, RZ, 0x1 ;  /* 0x00000001ff4c7424 */ /* 0x000fe200078e00ff */
[----:B------:R-:W-:Y:S01]  /*5de0*/  LEA R2, R2, UR44, 0x3 ;  /* 0x0000002c02027c11 */ /* 0x000fe2000f8e18ff */
[----:B------:R-:W-:Y:S01]  /*5df0*/  IMAD.U32 R74, RZ, RZ, UR4 ;  /* 0x00000004ff4a7e24 */ /* 0x000fe2000f8e00ff */
[----:B------:R-:W-:Y:S01]  /*5e00*/  @P0 SEL R0, R5, R0, !P2 ;  /* 0x0000000005000207 */ /* 0x000fe20005000000 */
[----:B------:R-:W-:Y:S01]  /*5e10*/  IMAD.U32 R75, RZ, RZ, UR46 ;  /* 0x0000002eff4b7e24 */ /* 0x000fe2000f8e00ff */
[----:B------:R-:W-:Y:S02]  /*5e20*/  LEA R71, R22, UR44, 0x3 ;  /* 0x0000002c16477c11 */ /* 0x000fe4000f8e18ff */
[----:B------:R-:W-:Y:S02]  /*5e30*/  CS2R R38, SRZ ;  /* 0x0000000000267805 */ /* 0x000fe4000001ff00 */
[----:B------:R-:W-:Y:S02]  /*5e40*/  @P1 LOP3.LUT R0, R0, 0x1, RZ, 0xc0, !PT ;  /* 0x0000000100001812 */ /* 0x000fe400078ec0ff */
[----:B------:R-:W-:Y:S02]  /*5e50*/  CS2R R36, SRZ ;  /* 0x0000000000247805 */ /* 0x000fe4000001ff00 */
[----:B------:R-:W-:Y:S02]  /*5e60*/  SHF.L.U32 R3, R61, 0x1f, RZ ;  /* 0x0000001f3d037819 */ /* 0x000fe400000006ff */
[----:B------:R-:W-:Y:S02]  /*5e70*/  CS2R R34, SRZ ;  /* 0x0000000000227805 */ /* 0x000fe4000001ff00 */
[----:B------:R-:W-:Y:S02]  /*5e80*/  ISETP.NE.U32.OR P5, PT, R0, 0x1, !P1 ;  /* 0x000000010000780c */ /* 0x000fe40004fa5470 */
[----:B------:R-:W-:Y:S02]  /*5e90*/  CS2R R32, SRZ ;  /* 0x0000000000207805 */ /* 0x000fe4000001ff00 */
[----:B------:R-:W-:Y:S02]  /*5ea0*/  PLOP3.LUT P2, PT, PT, PT, UP1, 0x80, 0x8 ;  /* 0x000000000008781c */ /* 0x000fe40003f4f018 */
[----:B------:R-:W-:Y:S02]  /*5eb0*/  CS2R R42, SRZ ;  /* 0x00000000002a7805 */ /* 0x000fe4000001ff00 */
[----:B------:R-:W-:Y:S02]  /*5ec0*/  LEA.HI R25, R22, R22, RZ, 0x1 ;  /* 0x0000001616197211 */ /* 0x000fe400078f08ff */
[----:B------:R-:W-:Y:S02]  /*5ed0*/  CS2R R40, SRZ ;  /* 0x0000000000287805 */ /* 0x000fe4000001ff00 */
[----:B------:R-:W-:Y:S02]  /*5ee0*/  LOP3.LUT P4, R58, R53, 0xff, RZ, 0xc0, !PT ;  /* 0x000000ff353a7812 */ /* 0x000fe4000788c0ff */
[----:B------:R-:W-:Y:S02]  /*5ef0*/  CS2R R46, SRZ ;  /* 0x00000000002e7805 */ /* 0x000fe4000001ff00 */
[----:B------:R-:W-:Y:S02]  /*5f00*/  SEL R4, RZ, 0xffffffff, P3 ;  /* 0xffffffffff047807 */ /* 0x000fe40001800000 */
[----:B------:R-:W-:Y:S02]  /*5f10*/  CS2R R44, SRZ ;  /* 0x00000000002c7805 */ /* 0x000fe4000001ff00 */
[----:B------:R-:W-:Y:S02]  /*5f20*/  P2R R70, PR, RZ, 0x20 ;  /* 0x00000020ff467803 */ /* 0x000fe40000000000 */
[----:B------:R-:W-:Y:S02]  /*5f30*/  @P5 SHF.L.U32 R0, R74, 0x1f, RZ ;  /* 0x0000001f4a005819 */ /* 0x000fe400000006ff */
[----:B------:R-:W-:Y:S02]  /*5f40*/  @P2 SEL R4, R5, R4, !P4 ;  /* 0x0000000405042207 */ /* 0x000fe40006000000 */
[----:B------:R1:W3:Y:S02]  /*5f50*/  @P5 SYNCS.PHASECHK.TRANS64.TRYWAIT P1, [R2+URZ+0x30], R0 ;  /* 0x00003000020055a7 */ /* 0x0002e400080211ff */
[----:B------:R-:W-:Y:S04]  /*5f60*/  LOP3.LUT R4, R4, 0x1, RZ, 0xc0, !PT ;  /* 0x0000000104047812 */ /* 0x000fe800078ec0ff */
[----:B------:R-:W-:Y:S04]  /*5f70*/  ISETP.NE.U32.AND P2, PT, R4, 0x1, PT ;  /* 0x000000010400780c */ /* 0x000fe80003f45070 */
[----:B------:R-:W-:Y:S01]  /*5f80*/  P2R R77, PR, RZ, 0x4 ;  /* 0x00000004ff4d7803 */ /* 0x000fe20000000000 */
[----:B------:R4:W2:Y:S01]  /*5f90*/  SYNCS.PHASECHK.TRANS64.TRYWAIT P0, [R71+URZ+0x90], R3 ;  /* 0x00009003470075a7 */ /* 0x0008a200080011ff */
[C---:B-1----:R-:W-:Y:S01]  /*5fa0*/  IMAD.SHL.U32 R0, R25.reuse, 0x20, RZ ;  /* 0x0000002019007824 */ /* 0x042fe200078e00ff */
[----:B------:R-:W-:Y:S04]  /*5fb0*/  LOP3.LUT R25, R25, 0xffe, RZ, 0xc0, !PT ;  /* 0x00000ffe19197812 */ /* 0x000fe800078ec0ff */
[----:B------:R-:W-:Y:S01]  /*5fc0*/  LOP3.LUT R0, R0, 0xffffffc0, RZ, 0xc0, !PT ;  /* 0xffffffc000007812 */ /* 0x000fe200078ec0ff */
[----:B------:R-:W-:Y:S04]  /*5fd0*/  IMAD.IADD R25, R22, 0x1, -R25 ;  /* 0x0000000116197824 */ /* 0x000fe800078e0a19 */
[----:B------:R-:W-:Y:S04]  /*5fe0*/  IMAD.IADD R0, R23, 0x1, R0 ;  /* 0x0000000117007824 */ /* 0x000fe800078e0200 */
[----:B------:R-:W-:Y:S01]  /*5ff0*/  IMAD R25, R25, 0x100000, R0 ;  /* 0x0010000019197824 */ /* 0x000fe200078e0200 */
[----:B---3--:R-:W-:Y:S01]  /*6000*/  @P5 SEL R76, RZ, 0x1, !P1 ;  /* 0x00000001ff4c5807 */ /* 0x008fe20004800000 */
[----:B----4-:R-:W-:Y:S06]  /*6010*/  @!P5 BRA `(.L_x_93) ;  /* 0x000000000090d947 */ /* 0x010fec0003800000 */
[----:B------:R-:W-:Y:S01]  /*6020*/  HFMA2 R43, -RZ, RZ, 0, 0 ;  /* 0x00000000ff2b7431 */ /* 0x000fe200000001ff */
[----:B------:R-:W-:Y:S01]  /*6030*/  ISETP.NE.AND P1, PT, R76, RZ, PT ;  /* 0x000000ff4c00720c */ /* 0x000fe20003f25270 */
[----:B------:R-:W-:Y:S01]  /*6040*/  IMAD.U32 R5, RZ, RZ, UR46 ;  /* 0x0000002eff057e24 */ /* 0x000fe2000f8e00ff */
[----:B------:R-:W-:Y:S11]  /*6050*/  BSSY B0, `(.L_x_94) ;  /* 0x0000005000007945 */ /* 0x000ff60003800000 */
[----:B------:R-:W-:Y:S05]  /*6060*/  @P1 BRA `(.L_x_95) ;  /* 0x00000000000c1947 */ /* 0x000fea0003800000 */
[----:B------:R-:W-:Y:S04]  /*6070*/  SHF.L.U32 R0, R74, 0x1f, RZ ;  /* 0x0000001f4a007819 */ /* 0x000fe800000006ff */
[----:B------:R-:W1:Y:S02]  /*6080*/  SYNCS.PHASECHK.TRANS64.TRYWAIT P1, [R2+URZ+0x30], R0 ;  /* 0x00003000020075a7 */ /* 0x000e6400080211ff */
[----:B-1----:R-:W-:Y:S05]  /*6090*/  @!P1 BRA `(.L_x_96) ;  /* 0x0000002000389947 */ /* 0x002fea0003800000 */
.L_x_95:
[----:B------:R-:W-:Y:S05]  /*60a0*/  BSYNC B0 ;  /* 0x0000000000007941 */ /* 0x000fea0003800000 */
.L_x_94:
[----:B------:R-:W-:Y:S01]  /*60b0*/  ISETP.NE.AND P1, PT, R77, RZ, PT ;  /* 0x000000ff4d00720c */ /* 0x000fe20003f25270 */
[----:B------:R-:W-:Y:S01]  /*60c0*/  IMAD.MOV.U32 R42, RZ, RZ, RZ ;  /* 0x000000ffff2a7224 */ /* 0x000fe200078e00ff */
[----:B------:R-:W-:Y:S02]  /*60d0*/  CS2R R40, SRZ ;  /* 0x0000000000287805 */ /* 0x000fe4000001ff00 */
[----:B------:R-:W-:Y:S02]  /*60e0*/  CS2R R46, SRZ ;  /* 0x00000000002e7805 */ /* 0x000fe4000001ff00 */
[----:B------:R-:W-:Y:S02]  /*60f0*/  CS2R R44, SRZ ;  /* 0x00000000002c7805 */ /* 0x000fe4000001ff00 */
[----:B------:R-:W-:Y:S02]  /*6100*/  CS2R R34, SRZ ;  /* 0x0000000000227805 */ /* 0x000fe4000001ff00 */
[----:B------:R-:W-:Y:S02]  /*6110*/  CS2R R32, SRZ ;  /* 0x0000000000207805 */ /* 0x000fe4000001ff00 */
[----:B------:R-:W-:Y:S02]  /*6120*/  CS2R R38, SRZ ;  /* 0x0000000000267805 */ /* 0x000fe4000001ff00 */
[----:B------:R-:W-:Y:S01]  /*6130*/  CS2R R36, SRZ ;  /* 0x0000000000247805 */ /* 0x000fe2000001ff00 */
[----:B------:R-:W-:Y:S01]  /*6140*/  @P1 IMAD R5, R5, 0x800, R52 ;  /* 0x0000080005051824 */ /* 0x000fe200078e0234 */
[----:B------:R-:W-:Y:S05]  /*6150*/  @P1 WARPSYNC.ALL ;  /* 0x0000000000001948 */ /* 0x000fea0003800000 */
[----:B------:R-:W-:Y:S01]  /*6160*/  @P1 LEA R5, R5, UR44, 0x2 ;  /* 0x0000002c05051c11 */ /* 0x000fe2000f8e10ff */
[----:B------:R-:W-:Y:S04]  /*6170*/  UIADD3 UR4, UPT, UPT, UR46, 0x1, URZ ;  /* 0x000000012e047890 */ /* 0x000fe8000fffe0ff */
[----:B------:R3:W4:Y:S01]  /*6180*/  @P1 LDSM.16.M88.4 R44, [R5+0x400] ;  /* 0x00040000052c183b */ /* 0x0007220000000200 */
[----:B------:R-:W-:Y:S01]  /*6190*/  @P1 VIADD R4, R5, 0x400 ;  /* 0x0000040005041836 */ /* 0x000fe20000000000 */
[----:B------:R-:W-:Y:S01]  /*61a0*/  UISETP.NE.AND UP0, UPT, UR4, 0x3, UPT ;  /* 0x000000030400788c */ /* 0x000fe2000bf05270 */
[C-C-:B-1----:R-:W-:Y:S02]  /*61b0*/  @P1 IMAD R2, R63.reuse, 0x4, R5.reuse ;  /* 0x000000043f021824 */ /* 0x142fe400078e0205 */
[C---:B------:R-:W-:Y:S01]  /*61c0*/  @P1 IMAD R4, R62.reuse, 0x4, R4 ;  /* 0x000000043e041824 */ /* 0x040fe200078e0204 */
[----:B------:R-:W-:Y:S01]  /*61d0*/  USEL UR5, URZ, 0x1, UP0 ;  /* 0x00000001ff057887 */ /* 0x000fe20008000000 */
[----:B------:R-:W-:Y:S01]  /*61e0*/  @P1 IMAD R0, R62, 0x4, R5 ;  /* 0x000000043e001824 */ /* 0x000fe200078e0205 */
[----:B------:R3:W1:Y:S01]  /*61f0*/  @P1 LDSM.16.M88.4 R40, [R2+0x400] ;  /* 0x000400000228183b */ /* 0x0006620000000200 */
[----:B------:R-:W-:Y:S01]  /*6200*/  @P1 IMAD R4, R63, 0x4, R4 ;  /* 0x000000043f041824 */ /* 0x000fe200078e0204 */
[----:B------:R-:W-:Y:S02]  /*6210*/  USEL UR4, UR4, URZ, UP0 ;  /* 0x000000ff04047287 */ /* 0x000fe40008000000 */
[----:B------:R3:W1:Y:S01]  /*6220*/  @P1 LDSM.16.M88.4 R32, [R0+0x400] ;  /* 0x000400000020183b */ /* 0x0006620000000200 */
[----:B------:R-:W-:Y:S03]  /*6230*/  LOP3.LUT R74, R74, UR5, RZ, 0x3c, !PT ;  /* 0x000000054a4a7c12 */ /* 0x000fe6000f8e3cff */
[----:B------:R3:W1:Y:S01]  /*6240*/  @P1 LDSM.16.M88.4 R36, [R4] ;  /* 0x000000000424183b */ /* 0x0006620000000200 */
[----:B------:R-:W-:Y:S03]  /*6250*/  IMAD.U32 R75, RZ, RZ, UR4 ;  /* 0x00000004ff4b7e24 */ /* 0x000fe6000f8e00ff */
.L_x_93:
[----:B------:R-:W-:Y:S05]  /*6260*/  BSYNC B1 ;  /* 0x0000000000017941 */ /* 0x000fea0003800000 */
.L_x_92:
[----:B---3--:R-:W-:Y:S04]  /*6270*/  SHF.R.U32.HI R0, RZ, 0x15, R25 ;  /* 0x00000015ff007819 */ /* 0x008fe80000011619 */
[----:B------:R-:W-:Y:S01]  /*6280*/  LOP3.LUT P1, RZ, R0, 0x3, R54, 0x48, !PT ;  /* 0x0000000300ff7812 */ /* 0x000fe20007824836 */
[----:B------:R-:W-:Y:S01]  /*6290*/  @!UPT UIADD3 URZ, UPT, UPT, URZ, URZ, URZ ;  /* 0x000000fffffff290 */ /* 0x000fe2000fffe0ff */
[----:B--2---:R-:W-:Y:S11]  /*62a0*/  @P0 BRA `(.L_x_97) ;  /* 0x0000000000080947 */ /* 0x004ff60003800000 */
[----:B------:R-:W2:Y:S02]  /*62b0*/  SYNCS.PHASECHK.TRANS64.TRYWAIT P0, [R71+URZ+0x90], R3 ;  /* 0x00009003470075a7 */ /* 0x000ea400080011ff */
[----:B--2---:R-:W-:Y:S05]  /*62c0*/  @!P0 BRA `(.L_x_98) ;  /* 0x0000001c00c08947 */ /* 0x004fea0003800000 */
.L_x_97:
[----:B------:R-:W-:Y:S05]  /*62d0*/  @!P1 BRA `(.L_x_99) ;  /* 0x0000000000409947 */ /* 0x000fea0003800000 */
[----:B------:R-:W3:Y:S01]  /*62e0*/  LDCU.64 UR8, c[0x4][0x70] ;  /* 0x01000e00ff0877ac */ /* 0x000ee20008000a00 */
[----:B--2---:R-:W-:Y:S01]  /*62f0*/  MOV R3, 0x0 ;  /* 0x0000000000037802 */ /* 0x004fe20000000f00 */
[----:B------:R-:W-:Y:S02]  /*6300*/  HFMA2 R12, -RZ, RZ, 0, 5.9604644775390625e-08 ;  /* 0x00000001ff0c7431 */ /* 0x000fe400000001ff */
[----:B------:R-:W-:Y:S02]  /*6310*/  IMAD.MOV.U32 R8, RZ, RZ, 0x192 ;  /* 0x00000192ff087424 */ /* 0x000fe400078e00ff */
[----:B------:R-:W-:Y:S01]  /*6320*/  IMAD.MOV.U32 R13, RZ, RZ, RZ ;  /* 0x000000ffff0d7224 */ /* 0x000fe200078e00ff */
[----:B------:R-:W2:Y:S01]  /*6330*/  LDCU.64 UR6, c[0x4][0x78] ;  /* 0x01000f00ff0677ac */ /* 0x000ea20008000a00 */
[----:B------:R-:W1:Y:S01]  /*6340*/  LDC.64 R2, c[0x4][R3] ;  /* 0x0100000003027b82 */ /* 0x000e620000000a00 */
[----:B------:R-:W5:Y:S01]  /*6350*/  LDCU.64 UR4, c[0x4][0x10] ;  /* 0x01000200ff0477ac */ /* 0x000f620008000a00 */
[----:B---3--:R-:W-:Y:S01]  /*6360*/  MOV R5, UR9 ;  /* 0x0000000900057c02 */ /* 0x008fe20008000f00 */
[----:B------:R-:W-:Y:S01]  /*6370*/  IMAD.U32 R4, RZ, RZ, UR8 ;  /* 0x00000008ff047e24 */ /* 0x000fe2000f8e00ff */
[----:B--2---:R-:W-:Y:S01]  /*6380*/  MOV R7, UR7 ;  /* 0x0000000700077c02 */ /* 0x004fe20008000f00 */
[----:B------:R-:W-:Y:S01]  /*6390*/  IMAD.U32 R6, RZ, RZ, UR6 ;  /* 0x00000006ff067e24 */ /* 0x000fe2000f8e00ff */
[----:B-----5:R-:W-:Y:S01]  /*63a0*/  MOV R11, UR5 ;  /* 0x00000005000b7c02 */ /* 0x020fe20008000f00 */
[----:B------:R-:W-:Y:S02]  /*63b0*/  IMAD.U32 R10, RZ, RZ, UR4 ;  /* 0x00000004ff0a7e24 */ /* 0x000fe4000f8e00ff */
[----:B------:R-:W-:Y:S07]  /*63c0*/  LEPC R20, `(.L_x_99) ;  /* 0x000000001014794e */ /* 0x000fee0000000000 */
[----:B-1--4-:R-:W-:Y:S05]  /*63d0*/  CALL.ABS.NOINC R2 ;  /* 0x0000000002007343 */ /* 0x012fea0003c00000 */
.L_x_99:
[----:B----4-:R-:W-:Y:S01]  /*63e0*/  LOP3.LUT R20, R44, 0xffffe000, RZ, 0xc0, !PT ;  /* 0xffffe0002c147812 */ /* 0x010fe200078ec0ff */
[----:B------:R-:W-:Y:S05]  /*63f0*/  WARPSYNC.ALL ;  /* 0x0000000000007948 */ /* 0x000fea0003800000 */
[----:B------:R-:W-:Y:S01]  /*6400*/  R2UR UR4, R25 ;  /* 0x00000000190472ca */ /* 0x000fe200000e0000 */
[----:B------:R-:W-:Y:S01]  /*6410*/  IMAD.SHL.U32 R73, R63, 0x4, RZ ;  /* 0x000000043f497824 */ /* 0x000fe200078e00ff */
[----:B------:R-:W-:Y:S01]  /*6420*/  LOP3.LUT R21, R45, 0xffffe000, RZ, 0xc0, !PT ;  /* 0xffffe0002d157812 */ /* 0x000fe200078ec0ff */
[----:B------:R-:W-:Y:S01]  /*6430*/  IMAD.SHL.U32 R72, R62, 0x4, RZ ;  /* 0x000000043e487824 */ /* 0x000fe200078e00ff */
[----:B------:R-:W-:Y:S01]  /*6440*/  LOP3.LUT R27, R46, 0xffffe000, RZ, 0xc0, !PT ;  /* 0xffffe0002e1b7812 */ /* 0x000fe200078ec0ff */
[----:B------:R-:W-:Y:S01]  /*6450*/  BSSY.RECONVERGENT B0, `(.L_x_100) ;  /* 0x000005a000007945 */ /* 0x000fe20003800200 */
[----:B------:R-:W-:Y:S07]  /*6460*/  ISETP.NE.AND P0, PT, R64, RZ, PT ;  /* 0x000000ff4000720c */ /* 0x000fee0003f05270 */
[----:B------:R-:W3:Y:S02]  /*6470*/  LDTM.16dp128bit.x8 R4, tmem[UR4] ;  /* 0x00000004000479ee */ /* 0x000ee40008180000 */
[C---:B---3--:R-:W-:Y:S01]  /*6480*/  FMUL R0, R24.reuse, R4 ;  /* 0x0000000418007220 */ /* 0x048fe20000400000 */
[C---:B------:R-:W-:Y:S01]  /*6490*/  FMUL R2, R24.reuse, R5 ;  /* 0x0000000518027220 */ /* 0x040fe20000400000 */
[C---:B--2---:R-:W-:Y:S01]  /*64a0*/  FMUL R3, R24.reuse, R6 ;  /* 0x0000000618037220 */ /* 0x044fe20000400000 */
[----:B------:R-:W-:Y:S01]  /*64b0*/  FMUL R7, R24, R7 ;  /* 0x0000000718077220 */ /* 0x000fe20000400000 */
[C---:B------:R-:W-:Y:S01]  /*64c0*/  FFMA R28, R26.reuse, R20, R0 ;  /* 0x000000141a1c7223 */ /* 0x040fe20000000000 */
[----:B------:R-:W-:Y:S01]  /*64d0*/  LOP3.LUT R0, R47, 0xffffe000, RZ, 0xc0, !PT ;  /* 0xffffe0002f007812 */ /* 0x000fe200078ec0ff */
[----:B------:R-:W-:Y:S01]  /*64e0*/  FFMA R29, R26, R21, R2 ;  /* 0x000000151a1d7223 */ /* 0x000fe20000000002 */
[----:B-1----:R-:W-:Y:S01]  /*64f0*/  LOP3.LUT R2, R40, 0xffffe000, RZ, 0xc0, !PT ;  /* 0xffffe00028027812 */ /* 0x002fe200078ec0ff */
[C---:B------:R-:W-:Y:S01]  /*6500*/  FFMA R30, R26.reuse, R27, R3 ;  /* 0x0000001b1a1e7223 */ /* 0x040fe20000000003 */
[----:B------:R-:W-:Y:S01]  /*6510*/  LOP3.LUT R3, R41, 0xffffe000, RZ, 0xc0, !PT ;  /* 0xffffe00029037812 */ /* 0x000fe200078ec0ff */
[----:B------:R-:W-:Y:S01]  /*6520*/  FFMA R31, R26, R0, R7 ;  /* 0x000000001a1f7223 */ /* 0x000fe20000000007 */
[----:B------:R-:W-:Y:S01]  /*6530*/  LOP3.LUT R0, R42, 0xffffe000, RZ, 0xc0, !PT ;  /* 0xffffe0002a007812 */ /* 0x000fe200078ec0ff */
[C---:B------:R-:W-:Y:S01]  /*6540*/  FMUL R4, R24.reuse, R8 ;  /* 0x0000000818047220 */ /* 0x040fe20000400000 */
[----:B------:R-:W-:Y:S01]  /*6550*/  LOP3.LUT R7, R43, 0xffffe000, RZ, 0xc0, !PT ;  /* 0xffffe0002b077812 */ /* 0x000fe200078ec0ff */
[C---:B------:R-:W-:Y:S01]  /*6560*/  FMUL R5, R24.reuse, R9 ;  /* 0x0000000918057220 */ /* 0x040fe20000400000 */
[----:B------:R-:W-:Y:S01]  /*6570*/  F2FP.TF32.F32.PACK_B R28, R28 ;  /* 0x0000001cff1c723e */ /* 0x000fe200024050ff */
[----:B------:R-:W-:Y:S01]  /*6580*/  FMUL R6, R24, R10 ;  /* 0x0000000a18067220 */ /* 0x000fe20000400000 */
[----:B------:R-:W-:Y:S01]  /*6590*/  F2FP.TF32.F32.PACK_B R29, R29 ;  /* 0x0000001dff1d723e */ /* 0x000fe200024050ff */
[----:B------:R-:W-:Y:S01]  /*65a0*/  FFMA R4, R26, R2, R4 ;  /* 0x000000021a047223 */ /* 0x000fe20000000004 */
[----:B------:R-:W-:Y:S01]  /*65b0*/  LOP3.LUT R2, R32, 0xffffe000, RZ, 0xc0, !PT ;  /* 0xffffe00020027812 */ /* 0x000fe200078ec0ff */
[----:B------:R-:W-:Y:S01]  /*65c0*/  FFMA R5, R26, R3, R5 ;  /* 0x000000031a057223 */ /* 0x000fe20000000005 */
[----:B------:R-:W-:Y:S01]  /*65d0*/  LOP3.LUT R3, R34, 0xffffe000, RZ, 0xc0, !PT ;  /* 0xffffe00022037812 */ /* 0x000fe200078ec0ff */
[----:B------:R-:W-:Y:S01]  /*65e0*/  FMUL R11, R24, R11 ;  /* 0x0000000b180b7220 */ /* 0x000fe20000400000 */
[----:B------:R-:W-:Y:S01]  /*65f0*/  F2FP.TF32.F32.PACK_B R30, R30 ;  /* 0x0000001eff1e723e */ /* 0x000fe200024050ff */
[----:B------:R-:W-:Y:S01]  /*6600*/  FFMA R6, R26, R0, R6 ;  /* 0x000000001a067223 */ /* 0x000fe20000000006 */
[----:B------:R-:W-:Y:S01]  /*6610*/  LOP3.LUT R0, R33, 0xffffe000, RZ, 0xc0, !PT ;  /* 0xffffe00021007812 */ /* 0x000fe200078ec0ff */
[C---:B------:R-:W-:Y:S01]  /*6620*/  FMUL R8, R24.reuse, R12 ;  /* 0x0000000c18087220 */ /* 0x040fe20000400000 */
[----:B------:R-:W-:Y:S01]  /*6630*/  F2FP.TF32.F32.PACK_B R31, R31 ;  /* 0x0000001fff1f723e */ /* 0x000fe200024050ff */
[----:B------:R-:W-:Y:S01]  /*6640*/  FMUL R9, R24, R13 ;  /* 0x0000000d18097220 */ /* 0x000fe20000400000 */
[----:B------:R-:W-:Y:S01]  /*6650*/  F2FP.TF32.F32.PACK_B R4, R4 ;  /* 0x00000004ff04723e */ /* 0x000fe200024050ff */
[----:B------:R-:W-:Y:S01]  /*6660*/  FFMA R7, R26, R7, R11 ;  /* 0x000000071a077223 */ /* 0x000fe2000000000b */
[----:B------:R-:W-:Y:S01]  /*6670*/  F2FP.TF32.F32.PACK_B R5, R5 ;  /* 0x00000005ff05723e */ /* 0x000fe200024050ff */
[----:B------:R-:W-:Y:S01]  /*6680*/  FMUL R10, R24, R14 ;  /* 0x0000000e180a7220 */ /* 0x000fe20000400000 */
[----:B------:R-:W-:Y:S01]  /*6690*/  F2FP.TF32.F32.PACK_B R6, R6 ;  /* 0x00000006ff06723e */ /* 0x000fe200024050ff */
[----:B------:R-:W-:Y:S01]  /*66a0*/  FFMA R8, R26, R2, R8 ;  /* 0x000000021a087223 */ /* 0x000fe20000000008 */
[----:B------:R-:W-:Y:S01]  /*66b0*/  LOP3.LUT R2, R35, 0xffffe000, RZ, 0xc0, !PT ;  /* 0xffffe00023027812 */ /* 0x000fe200078ec0ff */
[----:B------:R-:W-:Y:S01]  /*66c0*/  FMUL R12, R24, R16 ;  /* 0x00000010180c7220 */ /* 0x000fe20000400000 */
[----:B------:R-:W-:Y:S01]  /*66d0*/  LOP3.LUT R16, R36, 0xffffe000, RZ, 0xc0, !PT ;  /* 0xffffe00024107812 */ /* 0x000fe200078ec0ff */
[----:B------:R-:W-:Y:S01]  /*66e0*/  FFMA R9, R26, R0, R9 ;  /* 0x000000001a097223 */ /* 0x000fe20000000009 */
[----:B------:R-:W-:Y:S01]  /*66f0*/  LOP3.LUT R0, R37, 0xffffe000, RZ, 0xc0, !PT ;  /* 0xffffe00025007812 */ /* 0x000fe200078ec0ff */
[----:B------:R-:W-:Y:S01]  /*6700*/  FMUL R15, R24, R15 ;  /* 0x0000000f180f7220 */ /* 0x000fe20000400000 */
[----:B------:R-:W-:Y:S01]  /*6710*/  FFMA R10, R26, R3, R10 ;  /* 0x000000031a0a7223 */ /* 0x000fe2000000000a */
[----:B------:R-:W-:Y:S02]  /*6720*/  IMAD.U32 R3, RZ, RZ, UR46 ;  /* 0x0000002eff037e24 */ /* 0x000fe4000f8e00ff */
[----:B------:R-:W-:Y:S01]  /*6730*/  FMUL R13, R24, R17 ;  /* 0x00000011180d7220 */ /* 0x000fe20000400000 */
[C---:B------:R-:W-:Y:S01]  /*6740*/  FFMA R11, R26.reuse, R2, R15 ;  /* 0x000000021a0b7223 */ /* 0x040fe2000000000f */
[----:B------:R-:W-:Y:S01]  /*6750*/  FFMA R12, R26, R16, R12 ;  /* 0x000000101a0c7223 */ /* 0x000fe2000000000c */
[----:B------:R-:W-:Y:S01]  /*6760*/  IMAD R16, R3, 0x800, R52 ;  /* 0x0000080003107824 */ /* 0x000fe200078e0234 */
[----:B------:R-:W-:Y:S01]  /*6770*/  LOP3.LUT R2, R38, 0xffffe000, RZ, 0xc0, !PT ;  /* 0xffffe00026027812 */ /* 0x000fe200078ec0ff */
[C---:B------:R-:W-:Y:S01]  /*6780*/  FMUL R14, R24.reuse, R18 ;  /* 0x00000012180e7220 */ /* 0x040fe20000400000 */
[----:B------:R-:W-:Y:S01]  /*6790*/  LOP3.LUT R3, R39, 0xffffe000, RZ, 0xc0, !PT ;  /* 0xffffe00027037812 */ /* 0x000fe200078ec0ff */
[----:B------:R-:W-:Y:S01]  /*67a0*/  FMUL R19, R24, R19 ;  /* 0x0000001318137220 */ /* 0x000fe20000400000 */
[----:B------:R-:W-:Y:S01]  /*67b0*/  LEA R16, R16, UR44, 0x2 ;  /* 0x0000002c10107c11 */ /* 0x000fe2000f8e10ff */
[C---:B------:R-:W-:Y:S01]  /*67c0*/  FFMA R13, R26.reuse, R0, R13 ;  /* 0x000000001a0d7223 */ /* 0x040fe2000000000d */
[C---:B------:R-:W-:Y:S01]  /*67d0*/  FFMA R14, R26.reuse, R2, R14 ;  /* 0x000000021a0e7223 */ /* 0x040fe2000000000e */
[----:B------:R-:W-:Y:S01]  /*67e0*/  FFMA R15, R26, R3, R19 ;  /* 0x000000031a0f7223 */ /* 0x000fe20000000013 */
[C-C-:B------:R-:W-:Y:S01]  /*67f0*/  IADD3 R3, PT, PT, R73.reuse, 0x400, R16.reuse ;  /* 0x0000040049037810 */ /* 0x140fe20007ffe010 */
[----:B------:R1:W-:Y:S01]  /*6800*/  STSM.16.M88.4 [R16+0x400], R28 ;  /* 0x0004001c10007844 */ /* 0x0003e20000000200 */
[----:B------:R-:W-:Y:S02]  /*6810*/  F2FP.TF32.F32.PACK_B R7, R7 ;  /* 0x00000007ff07723e */ /* 0x000fe400024050ff */
[----:B------:R-:W-:Y:S02]  /*6820*/  IADD3 R0, PT, PT, R72, 0x400, R16 ;  /* 0x0000040048007810 */ /* 0x000fe40007ffe010 */
[----:B------:R-:W-:Y:S03]  /*6830*/  F2FP.TF32.F32.PACK_B R8, R8 ;  /* 0x00000008ff08723e */ /* 0x000fe600024050ff */
[----:B------:R1:W-:Y:S01]  /*6840*/  STSM.16.M88.4 [R3], R4 ;  /* 0x0000000403007844 */ /* 0x0003e20000000200 */
[----:B------:R-:W-:Y:S01]  /*6850*/  F2FP.TF32.F32.PACK_B R9, R9 ;  /* 0x00000009ff09723e */ /* 0x000fe200024050ff */
[----:B------:R-:W-:Y:S01]  /*6860*/  IMAD.IADD R2, R73, 0x1, R0 ;  /* 0x0000000149027824 */ /* 0x000fe200078e0200 */
[----:B------:R-:W-:Y:S02]  /*6870*/  F2FP.TF32.F32.PACK_B R10, R10 ;  /* 0x0000000aff0a723e */ /* 0x000fe400024050ff */
[----:B------:R-:W-:Y:S02]  /*6880*/  F2FP.TF32.F32.PACK_B R11, R11 ;  /* 0x0000000bff0b723e */ /* 0x000fe400024050ff */
[----:B------:R-:W-:Y:S02]  /*6890*/  F2FP.TF32.F32.PACK_B R12, R12 ;  /* 0x0000000cff0c723e */ /* 0x000fe400024050ff */
[----:B------:R-:W-:Y:S01]  /*68a0*/  F2FP.TF32.F32.PACK_B R13, R13 ;  /* 0x0000000dff0d723e */ /* 0x000fe200024050ff */
[----:B------:R1:W-:Y:S01]  /*68b0*/  STSM.16.M88.4 [R0], R8 ;  /* 0x0000000800007844 */ /* 0x0003e20000000200 */
[----:B------:R-:W-:Y:S02]  /*68c0*/  F2FP.TF32.F32.PACK_B R14, R14 ;  /* 0x0000000eff0e723e */ /* 0x000fe400024050ff */
[----:B------:R-:W-:Y:S05]  /*68d0*/  F2FP.TF32.F32.PACK_B R15, R15 ;  /* 0x0000000fff0f723e */ /* 0x000fea00024050ff */
[----:B------:R1:W-:Y:S01]  /*68e0*/  STSM.16.M88.4 [R2], R12 ;  /* 0x0000000c02007844 */ /* 0x0003e20000000200 */
[----:B------:R-:W-:Y:S01]  /*68f0*/  @!PT LDS RZ, [RZ] ;  /* 0x00000000fffff984 */ /* 0x000fe20000000800 */
[----:B------:R-:W-:Y:S01]  /*6900*/  @!PT LDS RZ, [RZ] ;  /* 0x00000000fffff984 */ /* 0x000fe20000000800 */
[----:B------:R-:W-:Y:S01]  /*6910*/  @!PT LDS RZ, [RZ] ;  /* 0x00000000fffff984 */ /* 0x000fe20000000800 */
[----:B------:R-:W-:Y:S01]  /*6920*/  @!PT LDS RZ, [RZ] ;  /* 0x00000000fffff984 */ /* 0x000fe20000000800 */
[----:B------:R2:W-:Y:S07]  /*6930*/  MEMBAR.ALL.CTA ;  /* 0x0000000000007992 */ /* 0x0005ee0000008000 */
[----:B--2---:R-:W2:Y:S02]  /*6940*/  FENCE.VIEW.ASYNC.S ;  /* 0x00000000000073c6 */ /* 0x004ea40000000000 */
[----:B--2---:R-:W-:Y:S06]  /*6950*/  BAR.SYNC.DEFER_BLOCKING 0x1, 0x80 ;  /* 0x0042000000007b1d */ /* 0x004fec0000010000 */
[----:B------:R-:W-:Y:S05]  /*6960*/  @P0 BRA `(.L_x_101) ;  /* 0x0000000000200947 */ /* 0x000fea0003800000 */
[----:B------:R-:W2:Y:S01]  /*6970*/  LDCU.64 UR6, c[0x0][0x348] ;  /* 0x00006900ff0677ac */ /* 0x000ea20008000a00 */
[----:B------:R-:W-:Y:S01]  /*6980*/  ULEA UR5, UR46, UR44, 0xd ;  /* 0x0000002c2e057291 */ /* 0x000fe2000f8e68ff */
[----:B------:R-:W-:Y:S03]  /*6990*/  UMOV UR51, UR36 ;  /* 0x0000002400337c82 */ /* 0x000fe60008000000 */
[----:B------:R-:W-:Y:S02]  /*69a0*/  UIADD3 UR48, UPT, UPT, UR5, 0x400, URZ ;  /* 0x0000040005307890 */ /* 0x000fe4000fffe0ff */
[----:B--2---:R-:W-:Y:S04]  /*69b0*/  UIADD3 UR4, UP0, UPT, UR6, 0x680, URZ ;  /* 0x0000068006047890 */ /* 0x004fe8000ff1e0ff */
[----:B------:R-:W-:Y:S09]  /*69c0*/  UIADD3.X UR5, UPT, UPT, URZ, UR7, URZ, UP0, !UPT ;  /* 0x00000007ff057290 */ /* 0x000ff200087fe4ff */
[----:B------:R2:W-:Y:S02]  /*69d0*/  UTMASTG.3D [UR48], [UR4] ;  /* 0x00000030040073b5 */ /* 0x0005e40008010000 */
[----:B--2---:R0:W-:Y:S02]  /*69e0*/  UTMACMDFLUSH ;  /* 0x00000000000079b7 */ /* 0x0041e40000000000 */
.L_x_101:
[----:B------:R-:W-:Y:S05]  /*69f0*/  BSYNC.RECONVERGENT B0 ;  /* 0x0000000000007941 */ /* 0x000fea0003800200 */
.L_x_100:
[----:B------:R-:W-:Y:S01]  /*6a00*/  UIADD3 UR47, UPT, UPT, UR46, 0x1, URZ ;  /* 0x000000012e2f7890 */ /* 0x000fe2000fffe0ff */
[----:B------:R-:W-:Y:S03]  /*6a10*/  BSSY.RECONVERGENT B0, `(.L_x_102) ;  /* 0x0000005000007945 */ /* 0x000fe60003800200 */
[----:B------:R-:W-:Y:S04]  /*6a20*/  UISETP.NE.AND UP0, UPT, UR47, 0x3, UPT ;  /* 0x000000032f00788c */ /* 0x000fe8000bf05270 */
[----:B------:R-:W-:Y:S01]  /*6a30*/  USEL UR45, UR47, URZ, UP0 ;  /* 0x000000ff2f2d7287 */ /* 0x000fe20008000000 */
[----:B------:R-:W-:Y:S11]  /*6a40*/  @P0 BRA `(.L_x_103) ;  /* 0x0000000000040947 */ /* 0x000ff60003800000 */
[----:B------:R-:W-:Y:S04]  /*6a50*/  DEPBAR.LE SB0, 0x1 ;  /* 0x000080400000791a */ /* 0x000fe80000000000 */
.L_x_103:
[----:B------:R-:W-:Y:S05]  /*6a60*/  BSYNC.RECONVERGENT B0 ;  /* 0x0000000000007941 */ /* 0x000fea0003800200 */
.L_x_102:
[----:B------:R-:W-:Y:S01]  /*6a70*/  BAR.SYNC.DEFER_BLOCKING 0x1, 0x80 ;  /* 0x0042000000007b1d */ /* 0x000fe20000010000 */
[----:B------:R-:W-:Y:S01]  /*6a80*/  ISETP.NE.AND P1, PT, R70, RZ, PT ;  /* 0x000000ff4600720c */ /* 0x000fe20003f25270 */
[----:B------:R-:W-:Y:S01]  /*6a90*/  UISETP.NE.AND UP0, UPT, UR53, URZ, UPT ;  /* 0x000000ff3500728c */ /* 0x000fe2000bf05270 */
[----:B-1----:R-:W-:Y:S11]  /*6aa0*/  LEA R2, R75, UR44, 0x3 ;  /* 0x0000002c4b027c11 */ /* 0x002ff6000f8e18ff */
[----:B------:R-:W-:Y:S01]  /*6ab0*/  @P1 SHF.L.U32 R3, R74, 0x1f, RZ ;  /* 0x0000001f4a031819 */ /* 0x000fe200000006ff */
[----:B------:R-:W-:Y:S06]  /*6ac0*/  BRA.U !UP0, `(.L_x_104) ;  /* 0x0000000108247547 */ /* 0x000fec000b800000 */
[----:B------:R-:W-:Y:S01]  /*6ad0*/  IMAD.U32 R4, RZ, RZ, UR52 ;  /* 0x00000034ff047e24 */ /* 0x000fe2000f8e00ff */
[----:B------:R-:W-:Y:S01]  /*6ae0*/  MOV R0, UR54 ;  /* 0x0000003600007c02 */ /* 0x000fe20008000f00 */
[----:B------:R-:W-:Y:S03]  /*6af0*/  UIADD3 UR4, UPT, UPT, UR52, 0x1, URZ ;  /* 0x0000000134047890 */ /* 0x000fe6000fffe0ff */
[----:B------:R-:W-:Y:S01]  /*6b00*/  @P1 LEA R4, R4, UR44, 0x3 ;  /* 0x0000002c04041c11 */ /* 0x000fe2000f8e18ff */
[----:B------:R-:W-:Y:S04]  /*6b10*/  UISETP.NE.AND UP0, UPT, UR4, 0x3, UPT ;  /* 0x000000030400788c */ /* 0x000fe8000bf05270 */
[----:B------:R-:W-:Y:S01]  /*6b20*/  @P1 VIADD R4, R4, 0x48 ;  /* 0x0000004804041836 */ /* 0x000fe20000000000 */
[----:B------:R-:W-:Y:S04]  /*6b30*/  USEL UR52, UR4, URZ, UP0 ;  /* 0x000000ff04347287 */ /* 0x000fe80008000000 */
[----:B------:R-:W-:Y:S04]  /*6b40*/  @P1 PRMT R0, R0, 0x654, R4 ;  /* 0x0000065400001816 */ /* 0x000fe80000000004 */
[----:B------:R1:W-:Y:S04]  /*6b50*/  @P1 SYNCS.ARRIVE.TRANS64.RED.A1T0 RZ, [R0+URZ], RZ ;  /* 0x000000ff00ff19a7 */ /* 0x0003e800081004ff */
.L_x_104:
[----:B------:R-:W2:Y:S01]  /*6b60*/  @P1 SYNCS.PHASECHK.TRANS64.TRYWAIT P0, [R2+URZ+0x30], R3 ;  /* 0x00003003020015a7 */ /* 0x000ea200080011ff */
[----:B------:R-:W-:Y:S01]  /*6b70*/  BSSY B1, `(.L_x_105) ;  /* 0x0000017000017945 */ /* 0x000fe20003800000 */
[----:B--2---:R-:W-:Y:S03]  /*6b80*/  @P1 SEL R76, RZ, 0x1, !P0 ;  /* 0x00000001ff4c1807 */ /* 0x004fe60004000000 */
[----:B------:R-:W-:Y:S05]  /*6b90*/  @!P1 BRA `(.L_x_106) ;  /* 0x0000000000509947 */ /* 0x000fea0003800000 */
[----:B------:R-:W-:Y:S01]  /*6ba0*/  ISETP.NE.AND P1, PT, R77, RZ, PT ;  /* 0x000000ff4d00720c */ /* 0x000fe20003f25270 */
[----:B------:R-:W-:Y:S01]  /*6bb0*/  BSSY B0, `(.L_x_107) ;  /* 0x000000a000007945 */ /* 0x000fe20003800000 */
[----:B------:R-:W-:Y:S11]  /*6bc0*/  ISETP.NE.AND P0, PT, R76, RZ, PT ;  /* 0x000000ff4c00720c */ /* 0x000ff60003f05270 */
[----:B------:R-:W-:Y:S05]  /*6bd0*/  @P1 IMAD R4, R75, 0x800, R52 ;  /* 0x000008004b041824 */ /* 0x000fea00078e0234 */
[----:B------:R-:W-:Y:S05]  /*6be0*/  @P1 LEA R4, R4, UR44, 0x2 ;  /* 0x0000002c04041c11 */ /* 0x000fea000f8e10ff */
[--C-:B-1----:R-:W-:Y:S02]  /*6bf0*/  @P1 IMAD.IADD R0, R72, 0x1, R4.reuse ;  /* 0x0000000148001824 */ /* 0x102fe400078e0204 */
[----:B------:R-:W-:Y:S01]  /*6c00*/  @P1 IMAD.IADD R3, R73, 0x1, R4 ;  /* 0x0000000149031824 */ /* 0x000fe200078e0204 */
[----:B------:R-:W-:Y:S06]  /*6c10*/  @P0 BRA `(.L_x_108) ;  /* 0x00000000000c0947 */ /* 0x000fec0003800000 */
[----:B------:R-:W-:Y:S04]  /*6c20*/  SHF.L.U32 R74, R74, 0x1f, RZ ;  /* 0x0000001f4a4a7819 */ /* 0x000fe800000006ff */
[----:B------:R-:W1:Y:S02]  /*6c30*/  SYNCS.PHASECHK.TRANS64.TRYWAIT P0, [R2+URZ+0x30], R74 ;  /* 0x0000304a020075a7 */ /* 0x000e6400080011ff */
[----:B-1----:R-:W-:Y:S05]  /*6c40*/  @!P0 BRA `(.L_x_109) ;  /* 0x0000001400748947 */ /* 0x002fea0003800000 */
.L_x_108:
[----:B------:R-:W-:Y:S05]  /*6c50*/  BSYNC B0 ;  /* 0x0000000000007941 */ /* 0x000fea0003800000 */
.L_x_107:
[----:B------:R-:W-:Y:S11]  /*6c60*/  ISETP.NE.AND P0, PT, R77, RZ, PT ;  /* 0x000000ff4d00720c */ /* 0x000ff60003f05270 */
[----:B------:R-:W-:Y:S02]  /*6c70*/  @!UPT UIADD3 URZ, UPT, UPT, URZ, URZ, URZ ;  /* 0x000000fffffff290 */ /* 0x000fe4000fffe0ff */
[----:B-1----:R-:W-:Y:S01]  /*6c80*/  @P0 IADD3 R2, PT, PT, R73, R0, RZ ;  /* 0x0000000049020210 */ /* 0x002fe20007ffe0ff */
[----:B------:R-:W-:Y:S05]  /*6c90*/  @P0 WARPSYNC.ALL ;  /* 0x0000000000000948 */ /* 0x000fea0003800000 */
[----:B------:R2:W3:Y:S04]  /*6ca0*/  @P0 LDSM.16.M88.4 R44, [R4+0x400] ;  /* 0x00040000042c083b */ /* 0x0004e80000000200 */
[----:B------:R2:W4:Y:S04]  /*6cb0*/  @P0 LDSM.16.M88.4 R40, [R3+0x400] ;  /* 0x000400000328083b */ /* 0x0005280000000200 */
[----:B------:R2:W1:Y:S04]  /*6cc0*/  @P0 LDSM.16.M88.4 R32, [R0+0x400] ;  /* 0x000400000020083b */ /* 0x0004680000000200 */
[----:B------:R2:W1:Y:S02]  /*6cd0*/  @P0 LDSM.16.M88.4 R36, [R2+0x400] ;  /* 0x000400000224083b */ /* 0x0004640000000200 */
.L_x_106:
[----:B------:R-:W-:Y:S05]  /*6ce0*/  BSYNC B1 ;  /* 0x0000000000017941 */ /* 0x000fea0003800000 */
.L_x_105:
[----:B-12---:R-:W-:Y:S05]  /*6cf0*/  VIADD R0, R25, 0x20 ;  /* 0x0000002019007836 */ /* 0x006fea0000000000 */
[----:B------:R-:W-:Y:S04]  /*6d00*/  SHF.R.U32.HI R0, RZ, 0x15, R0 ;  /* 0x00000015ff007819 */ /* 0x000fe80000011600 */
[----:B------:R-:W-:Y:S11]  /*6d10*/  LOP3.LUT P0, RZ, R0, 0x3, R54, 0x48, !PT ;  /* 0x0000000300ff7812 */ /* 0x000ff60007804836 */
[----:B------:R-:W-:Y:S02]  /*6d20*/  @!UPT UIADD3 URZ, UPT, UPT, URZ, URZ, URZ ;  /* 0x000000fffffff290 */ /* 0x000fe4000fffe0ff */
[----:B------:R-:W-:Y:S05]  /*6d30*/  @!P0 BRA `(.L_x_110) ;  /* 0x0000000000408947 */ /* 0x000fea0003800000 */
[----:B------:R-:W1:Y:S01]  /*6d40*/  LDCU.64 UR8, c[0x4][0x70] ;  /* 0x01000e00ff0877ac */ /* 0x000e620008000a00 */
[----:B------:R-:W-:Y:S01]  /*6d50*/  MOV R3, 0x0 ;  /* 0x0000000000037802 */ /* 0x000fe20000000f00 */
[----:B------:R-:W-:Y:S02]  /*6d60*/  HFMA2 R12, -RZ, RZ, 0, 5.9604644775390625e-08 ;  /* 0x00000001ff0c7431 */ /* 0x000fe400000001ff */
[----:B------:R-:W-:Y:S02]  /*6d70*/  IMAD.MOV.U32 R8, RZ, RZ, 0x192 ;  /* 0x00000192ff087424 */ /* 0x000fe400078e00ff */
[----:B------:R-:W-:Y:S01]  /*6d80*/  IMAD.MOV.U32 R13, RZ, RZ, RZ ;  /* 0x000000ffff0d7224 */ /* 0x000fe200078e00ff */
[----:B------:R-:W2:Y:S01]  /*6d90*/  LDCU.64 UR6, c[0x4][0x78] ;  /* 0x01000f00ff0677ac */ /* 0x000ea20008000a00 */
[----:B------:R-:W3:Y:S01]  /*6da0*/  LDC.64 R2, c[0x4][R3] ;  /* 0x0100000003027b82 */ /* 0x000ee20000000a00 */
[----:B------:R-:W5:Y:S01]  /*6db0*/  LDCU.64 UR4, c[0x4][0x10] ;  /* 0x01000200ff0477ac */ /* 0x000f620008000a00 */
[----:B-1----:R-:W-:Y:S01]  /*6dc0*/  MOV R5, UR9 ;  /* 0x0000000900057c02 */ /* 0x002fe20008000f00 */
[----:B------:R-:W-:Y:S01]  /*6dd0*/  IMAD.U32 R4, RZ, RZ, UR8 ;  /* 0x00000008ff047e24 */ /* 0x000fe2000f8e00ff */
[----:B--2---:R-:W-:Y:S01]  /*6de0*/  MOV R7, UR7 ;  /* 0x0000000700077c02 */ /* 0x004fe20008000f00 */
[----:B------:R-:W-:Y:S01]  /*6df0*/  IMAD.U32 R6, RZ, RZ, UR6 ;  /* 0x00000006ff067e24 */ /* 0x000fe2000f8e00ff */
[----:B-----5:R-:W-:Y:S01]  /*6e00*/  MOV R11, UR5 ;  /* 0x00000005000b7c02 */ /* 0x020fe20008000f00 */
[----:B------:R-:W-:Y:S02]  /*6e10*/  IMAD.U32 R10, RZ, RZ, UR4 ;  /* 0x00000004ff0a7e24 */ /* 0x000fe4000f8e00ff */
[----:B------:R-:W-:Y:S07]  /*6e20*/  LEPC R20, `(.L_x_110) ;  /* 0x000000001014794e */ /* 0x000fee0000000000 */
[----:B---34-:R-:W-:Y:S05]  /*6e30*/  CALL.ABS.NOINC R2 ;  /* 0x0000000002007343 */ /* 0x018fea0003c00000 */
.L_x_110:
[----:B------:R-:W-:Y:S01]  /*6e40*/  ISETP.NE.AND P0, PT, R64, RZ, PT ;  /* 0x000000ff4000720c */ /* 0x000fe20003f05270 */
[----:B------:R-:W-:Y:S05]  /*6e50*/  WARPSYNC.ALL ;  /* 0x0000000000007948 */ /* 0x000fea0003800000 */
[----:B------:R-:W-:Y:S01]  /*6e60*/  R2UR UR4, R25 ;  /* 0x00000000190472ca */ /* 0x000fe200000e0000 */
[----:B------:R-:W-:Y:S01]  /*6e70*/  BSSY.RECONVERGENT B0, `(.L_x_111) ;  /* 0x0000063000007945 */ /* 0x000fe20003800200 */
[----:B---3--:R-:W-:Y:S02]  /*6e80*/  LOP3.LUT R0, R44, 0xffffe000, RZ, 0xc0, !PT ;  /* 0xffffe0002c007812 */ /* 0x008fe400078ec0ff */
[----:B------:R-:W-:Y:S02]  /*6e90*/  LOP3.LUT R2, R45, 0xffffe000, RZ, 0xc0, !PT ;  /* 0xffffe0002d027812 */ /* 0x000fe400078ec0ff */
[----:B------:R-:W-:Y:S02]  /*6ea0*/  LOP3.LUT R3, R46, 0xffffe000, RZ, 0xc0, !PT ;  /* 0xffffe0002e037812 */ /* 0x000fe400078ec0ff */
[----:B------:R-:W-:Y:S02]  /*6eb0*/  LOP3.LUT R20, R47, 0xffffe000, RZ, 0xc0, !PT ;  /* 0xffffe0002f147812 */ /* 0x000fe400078ec0ff */
[----:B----4-:R-:W-:Y:S02]  /*6ec0*/  LOP3.LUT R21, R40, 0xffffe000, RZ, 0xc0, !PT ;  /* 0xffffe00028157812 */ /* 0x010fe400078ec0ff */
[----:B------:R-:W-:Y:S01]  /*6ed0*/  LOP3.LUT R25, R41, 0xffffe000, RZ, 0xc0, !PT ;  /* 0xffffe00029197812 */ /* 0x000fe200078ec0ff */
[----:B------:R-:W1:Y:S01]  /*6ee0*/  LDTM.16dp128bit.x8 R4, tmem[UR4+0x20] ;  /* 0x00002004000479ee */ /* 0x000e620008180000 */
[----:B------:R-:W-:Y:S01]  /*6ef0*/  R2UR UR4, R71 ;  /* 0x00000000470472ca */ /* 0x000fe200000e0000 */
[----:B------:R-:W-:Y:S01]  /*6f00*/  NOP ;  /* 0x0000000000007918 */ /* 0x000fe20000000000 */
[----:B------:R-:W-:Y:S02]  /*6f10*/  LOP3.LUT R27, R42, 0xffffe000, RZ, 0xc0, !PT ;  /* 0xffffe0002a1b7812 */ /* 0x000fe400078ec0ff */
[----:B------:R-:W-:Y:S02]  /*6f20*/  LOP3.LUT R28, R43, 0xffffe000, RZ, 0xc0, !PT ;  /* 0xffffe0002b1c7812 */ /* 0x000fe400078ec0ff */
[----:B------:R-:W-:Y:S02]  /*6f30*/  LOP3.LUT R29, R32, 0xffffe000, RZ, 0xc0, !PT ;  /* 0xffffe000201d7812 */ /* 0x000fe400078ec0ff */
[----:B------:R-:W-:Y:S02]  /*6f40*/  LOP3.LUT R30, R33, 0xffffe000, RZ, 0xc0, !PT ;  /* 0xffffe000211e7812 */ /* 0x000fe400078ec0ff */
[----:B------:R-:W-:Y:S02]  /*6f50*/  LOP3.LUT R31, R34, 0xffffe000, RZ, 0xc0, !PT ;  /* 0xffffe000221f7812 */ /* 0x000fe400078ec0ff */
[----:B------:R-:W-:Y:S01]  /*6f60*/  LOP3.LUT R32, R35, 0xffffe000, RZ, 0xc0, !PT ;  /* 0xffffe00023207812 */ /* 0x000fe200078ec0ff */
[----:B------:R-:W-:Y:S01]  /*6f70*/  UIADD3 UR4, UPT, UPT, UR4, 0xb0, URZ ;  /* 0x000000b004047890 */ /* 0x000fe2000fffe0ff */
[----:B------:R-:W-:Y:S02]  /*6f80*/  LOP3.LUT R33, R36, 0xffffe000, RZ, 0xc0, !PT ;  /* 0xffffe00024217812 */ /* 0x000fe400078ec0ff */
[----:B------:R-:W-:Y:S01]  /*6f90*/  LOP3.LUT R34, R37, 0xffffe000, RZ, 0xc0, !PT ;  /* 0xffffe00025227812 */ /* 0x000fe200078ec0ff */
[----:B------:R-:W-:Y:S01]  /*6fa0*/  UPRMT UR4, UR54, 0x654, UR4 ;  /* 0x0000065436047896 */ /* 0x000fe20008000004 */
[----:B------:R-:W-:Y:S02]  /*6fb0*/  LOP3.LUT R35, R38, 0xffffe000, RZ, 0xc0, !PT ;  /* 0xffffe00026237812 */ /* 0x000fe400078ec0ff */
[----:B------:R-:W-:Y:S01]  /*6fc0*/  LOP3.LUT R36, R39, 0xffffe000, RZ, 0xc0, !PT ;  /* 0xffffe00027247812 */ /* 0x000fe200078ec0ff */
[C---:B-1----:R-:W-:Y:S01]  /*6fd0*/  FMUL R4, R24.reuse, R4 ;  /* 0x0000000418047220 */ /* 0x042fe20000400000 */
[C---:B------:R-:W-:Y:S01]  /*6fe0*/  FMUL R5, R24.reuse, R5 ;  /* 0x0000000518057220 */ /* 0x040fe20000400000 */
[C---:B------:R-:W-:Y:S01]  /*6ff0*/  FMUL R6, R24.reuse, R6 ;  /* 0x0000000618067220 */ /* 0x040fe20000400000 */
[----:B------:R-:W-:Y:S01]  /*7000*/  FMUL R7, R24, R7 ;  /* 0x0000000718077220 */ /* 0x000fe20000400000 */
[----:B------:R-:W-:Y:S01]  /*7010*/  FFMA R4, R26, R0, R4 ;  /* 0x000000001a047223 */ /* 0x000fe20000000004 */
[----:B------:R-:W-:Y:S02]  /*7020*/  IMAD.U32 R0, RZ, RZ, UR45 ;  /* 0x0000002dff007e24 */ /* 0x000fe4000f8e00ff */
[----:B------:R-:W-:Y:S01]  /*7030*/  FMUL R8, R24, R8 ;  /* 0x0000000818087220 */ /* 0x000fe20000400000 */
[----:B------:R-:W-:Y:S01]  /*7040*/  FFMA R5, R26, R2, R5 ;  /* 0x000000021a057223 */ /* 0x000fe20000000005 */
[----:B------:R-:W-:Y:S01]  /*7050*/  FMUL R9, R24, R9 ;  /* 0x0000000918097220 */ /* 0x000fe20000400000 */
[----:B------:R-:W-:Y:S01]  /*7060*/  F2FP.TF32.F32.PACK_B R4, R4 ;  /* 0x00000004ff04723e */ /* 0x000fe200024050ff */
[----:B------:R-:W-:Y:S01]  /*7070*/  FFMA R6, R26, R3, R6 ;  /* 0x000000031a067223 */ /* 0x000fe20000000006 */
[----:B------:R-:W-:Y:S01]  /*7080*/  FMUL R10, R24, R10 ;  /* 0x0000000a180a7220 */ /* 0x000fe20000400000 */
[----:B------:R-:W-:Y:S01]  /*7090*/  F2FP.TF32.F32.PACK_B R5, R5 ;  /* 0x00000005ff05723e */ /* 0x000fe200024050ff */
[----:B------:R-:W-:Y:S01]  /*70a0*/  FFMA R7, R26, R20, R7 ;  /* 0x000000141a077223 */ /* 0x000fe20000000007 */
[----:B------:R-:W-:Y:S01]  /*70b0*/  IMAD R0, R0, 0x800, R52 ;  /* 0x0000080000007824 */ /* 0x000fe200078e0234 */
[----:B------:R-:W-:Y:S01]  /*70c0*/  F2FP.TF32.F32.PACK_B R6, R6 ;  /* 0x00000006ff06723e */ /* 0x000fe200024050ff */
[----:B------:R-:W-:Y:S01]  /*70d0*/  FMUL R11, R24, R11 ;  /* 0x0000000b180b7220 */ /* 0x000fe20000400000 */
[----:B------:R-:W-:Y:S01]  /*70e0*/  FFMA R8, R26, R21, R8 ;  /* 0x000000151a087223 */ /* 0x000fe20000000008 */
[----:B------:R-:W-:Y:S01]  /*70f0*/  F2FP.TF32.F32.PACK_B R7, R7 ;  /* 0x00000007ff07723e */ /* 0x000fe200024050ff */
[----:B------:R-:W-:Y:S01]  /*7100*/  FMUL R12, R24, R12 ;  /* 0x0000000c180c7220 */ /* 0x000fe20000400000 */
[----:B------:R-:W-:Y:S01]  /*7110*/  LEA R0, R0, UR44, 0x2 ;  /* 0x0000002c00007c11 */ /* 0x000fe2000f8e10ff */
[----:B------:R-:W-:Y:S01]  /*7120*/  FFMA R9, R26, R25, R9 ;  /* 0x000000191a097223 */ /* 0x000fe20000000009 */
[----:B------:R-:W-:Y:S01]  /*7130*/  FMUL R13, R24, R13 ;  /* 0x0000000d180d7220 */ /* 0x000fe20000400000 */
        /* <DEDUP_REMOVED lines=12> */
[C---:B------:R-:W-:Y:S01]  /*7200*/  IADD3 R2, PT, PT, R73.reuse, 0x400, R0 ;  /* 0x0000040049027810 */ /* 0x040fe20007ffe000 */
[C---:B------:R-:W-:Y:S01]  /*7210*/  FFMA R16, R26.reuse, R33, R16 ;  /* 0x000000211a107223 */ /* 0x040fe20000000010 */
[----:B------:R-:W-:Y:S01]  /*7220*/  F2FP.TF32.F32.PACK_B R8, R8 ;  /* 0x00000008ff08723e */ /* 0x000fe200024050ff */
[----:B------:R-:W-:Y:S01]  /*7230*/  SYNCS.ARRIVE.TRANS64.RED.A1T0 RZ, [UR4], RZ ;  /* 0x000000ffffff79a7 */ /* 0x000fe20008100404 */
[----:B------:R1:W-:Y:S01]  /*7240*/  STSM.16.M88.4 [R0+0x400], R4 ;  /* 0x0004000400007844 */ /* 0x0003e20000000200 */
[----:B------:R-:W-:Y:S01]  /*7250*/  F2FP.TF32.F32.PACK_B R9, R9 ;  /* 0x00000009ff09723e */ /* 0x000fe200024050ff */
[C---:B------:R-:W-:Y:S01]  /*7260*/  FFMA R17, R26.reuse, R34, R17 ;  /* 0x000000221a117223 */ /* 0x040fe20000000011 */
[----:B------:R-:W-:Y:S01]  /*7270*/  F2FP.TF32.F32.PACK_B R10, R10 ;  /* 0x0000000aff0a723e */ /* 0x000fe200024050ff */
[C---:B------:R-:W-:Y:S01]  /*7280*/  FFMA R18, R26.reuse, R35, R18 ;  /* 0x000000231a127223 */ /* 0x040fe20000000012 */
[----:B------:R-:W-:Y:S01]  /*7290*/  F2FP.TF32.F32.PACK_B R11, R11 ;  /* 0x0000000bff0b723e */ /* 0x000fe200024050ff */
[----:B------:R-:W-:Y:S01]  /*72a0*/  FFMA R19, R26, R36, R19 ;  /* 0x000000241a137223 */ /* 0x000fe20000000013 */
[----:B------:R-:W-:Y:S02]  /*72b0*/  IADD3 R72, PT, PT, R72, 0x400, R0 ;  /* 0x0000040048487810 */ /* 0x000fe40007ffe000 */
[----:B------:R-:W-:Y:S01]  /*72c0*/  F2FP.TF32.F32.PACK_B R12, R12 ;  /* 0x0000000cff0c723e */ /* 0x000fe200024050ff */
        /* <DEDUP_REMOVED lines=20> */
[----:B------:R-:W-:Y:S02]  /*7410*/  ULEA UR5, UR45, UR44, 0xd ;  /* 0x0000002c2d057291 */ /* 0x000fe4000f8e68ff */
[----:B------:R-:W-:Y:S02]  /*7420*/  UIADD3 UR9, UPT, UPT, UR49, 0x20, URZ ;  /* 0x0000002031097890 */ /* 0x000fe4000fffe0ff */
[----:B------:R-:W-:Y:S01]  /*7430*/  UIADD3 UR8, UPT, UPT, UR5, 0x400, URZ ;  /* 0x0000040005087890 */ /* 0x000fe2000fffe0ff */
[----:B------:R-:W-:Y:S01]  /*7440*/  UMOV UR10, UR50 ;  /* 0x00000032000a7c82 */ /* 0x000fe20008000000 */
[----:B------:R-:W-:Y:S01]  /*7450*/  UMOV UR11, UR36 ;  /* 0x00000024000b7c82 */ /* 0x000fe20008000000 */
[----:B--2---:R-:W-:Y:S04]  /*7460*/  UIADD3 UR4, UP0, UPT, UR6, 0x680, URZ ;  /* 0x0000068006047890 */ /* 0x004fe8000ff1e0ff */
[----:B------:R-:W-:Y:S09]  /*7470*/  UIADD3.X UR5, UPT, UPT, URZ, UR7, URZ, UP0, !UPT ;  /* 0x00000007ff057290 */ /* 0x000ff200087fe4ff */
[----:B------:R2:W-:Y:S02]  /*7480*/  UTMASTG.3D [UR8], [UR4] ;  /* 0x00000008040073b5 */ /* 0x0005e40008010000 */
[----:B--2---:R0:W-:Y:S02]  /*7490*/  UTMACMDFLUSH ;  /* 0x00000000000079b7 */ /* 0x0041e40000000000 */
.L_x_112:
[----:B------:R-:W-:Y:S05]  /*74a0*/  BSYNC.RECONVERGENT B0 ;  /* 0x0000000000007941 */ /* 0x000fea0003800200 */
.L_x_111:
[----:B------:R-:W-:Y:S01]  /*74b0*/  UIADD3 UR4, UPT, UPT, UR45, 0x1, URZ ;  /* 0x000000012d047890 */ /* 0x000fe2000fffe0ff */
[----:B------:R-:W-:Y:S03]  /*74c0*/  BSSY.RECONVERGENT B0, `(.L_x_113) ;  /* 0x0000008000007945 */ /* 0x000fe60003800200 */
[----:B------:R-:W-:Y:S04]  /*74d0*/  UISETP.NE.AND UP0, UPT, UR4, 0x3, UPT ;  /* 0x000000030400788c */ /* 0x000fe8000bf05270 */
[----:B------:R-:W-:Y:S02]  /*74e0*/  UISETP.EQ.XOR UP1, UPT, UR47, 0x3, !UP0 ;  /* 0x000000032f00788c */ /* 0x000fe4000c722a70 */
[----:B------:R-:W-:Y:S02]  /*74f0*/  USEL UR46, UR4, URZ, UP0 ;  /* 0x000000ff042e7287 */ /* 0x000fe40008000000 */
[----:B------:R-:W-:Y:S04]  /*7500*/  USEL UR5, URZ, 0x1, !UP1 ;  /* 0x00000001ff057887 */ /* 0x000fe8000c800000 */
[----:B------:R-:W-:Y:S01]  /*7510*/  ULOP3.LUT UR55, UR55, UR5, URZ, 0x3c, !UPT ;  /* 0x0000000537377292 */ /* 0x000fe2000f8e3cff */
[----:B------:R-:W-:Y:S11]  /*7520*/  @P0 BRA `(.L_x_114) ;  /* 0x0000000000040947 */ /* 0x000ff60003800000 */
[----:B------:R-:W-:Y:S04]  /*7530*/  DEPBAR.LE SB0, 0x1 ;  /* 0x000080400000791a */ /* 0x000fe80000000000 */
.L_x_114:
[----:B------:R-:W-:Y:S05]  /*7540*/  BSYNC.RECONVERGENT B0 ;  /* 0x0000000000007941 */ /* 0x000fea0003800200 */
.L_x_113:
[----:B------:R-:W-:Y:S01]  /*7550*/  BAR.SYNC.DEFER_BLOCKING 0x1, 0x80 ;  /* 0x0042000000007b1d */ /* 0x000fe20000010000 */
[----:B------:R-:W-:Y:S01]  /*7560*/  UISETP.NE.AND UP0, UPT, UR53, -0x2, UPT ;  /* 0xfffffffe3500788c */ /* 0x000fe2000bf05270 */
[----:B------:R-:W-:Y:S08]  /*7570*/  IADD3 R22, PT, PT, R22, 0x1, RZ ;  /* 0x0000000116167810 */ /* 0x000ff00007ffe0ff */
[----:B------:R-:W-:Y:S05]  /*7580*/  BRA.U !UP0, `(.L_x_115) ;  /* 0x0000000108287547 */ /* 0x000fea000b800000 */
[----:B------:R-:W-:Y:S01]  /*7590*/  ISETP.NE.AND P0, PT, R70, RZ, PT ;  /* 0x000000ff4600720c */ /* 0x000fe20003f05270 */
[----:B-1----:R-:W-:Y:S01]  /*75a0*/  IMAD.U32 R2, RZ, RZ, UR52 ;  /* 0x00000034ff027e24 */ /* 0x002fe2000f8e00ff */
[----:B------:R-:W-:Y:S01]  /*75b0*/  UIADD3 UR4, UPT, UPT, UR52, 0x1, URZ ;  /* 0x0000000134047890 */ /* 0x000fe2000fffe0ff */
[----:B------:R-:W-:Y:S03]  /*75c0*/  IMAD.U32 R0, RZ, RZ, UR54 ;  /* 0x00000036ff007e24 */ /* 0x000fe6000f8e00ff */
[----:B------:R-:W-:Y:S04]  /*75d0*/  UISETP.NE.AND UP0, UPT, UR4, 0x3, UPT ;  /* 0x000000030400788c */ /* 0x000fe8000bf05270 */
[----:B------:R-:W-:Y:S03]  /*75e0*/  USEL UR52, UR4, URZ, UP0 ;  /* 0x000000ff04347287 */ /* 0x000fe60008000000 */
[----:B------:R-:W-:Y:S05]  /*75f0*/  @P0 LEA R2, R2, UR44, 0x3 ;  /* 0x0000002c02020c11 */ /* 0x000fea000f8e18ff */
[----:B------:R-:W-:Y:S05]  /*7600*/  @P0 VIADD R2, R2, 0x48 ;  /* 0x0000004802020836 */ /* 0x000fea0000000000 */
[----:B------:R-:W-:Y:S04]  /*7610*/  @P0 PRMT R0, R0, 0x654, R2 ;  /* 0x0000065400000816 */ /* 0x000fe80000000002 */
[----:B------:R2:W-:Y:S03]  /*7620*/  @P0 SYNCS.ARRIVE.TRANS64.RED.A1T0 RZ, [R0+URZ], RZ ;  /* 0x000000ff00ff09a7 */ /* 0x0005e600081004ff */
.L_x_115:
[----:B------:R-:W-:Y:S01]  /*7630*/  R2UR UR6, R69 ;  /* 0x00000000450672ca */ /* 0x000fe200000e0000 */
[----:B------:R-:W-:Y:S01]  /*7640*/  UIADD3 UR53, UPT, UPT, UR53, 0x2, URZ ;  /* 0x0000000235357890 */ /* 0x000fe2000fffe0ff */
[----:B------:R-:W-:Y:S02]  /*7650*/  R2UR UR5, R55 ;  /* 0x00000000370572ca */ /* 0x000fe400000e0000 */
[----:B------:R-:W-:Y:S02]  /*7660*/  R2UR UR4, R56 ;  /* 0x00000000380472ca */ /* 0x000fe400000e0000 */
[----:B------:R-:W-:Y:S02]  /*7670*/  R2UR UR36, R67 ;  /* 0x00000000432472ca */ /* 0x000fe400000e0000 */
[----:B------:R-:W-:Y:S02]  /*7680*/  ISETP.NE.AND P0, PT, R59, 0x2, PT ;  /* 0x000000023b00780c */ /* 0x000fe40003f05270 */
[----:B------:R-:W-:Y:S02]  /*7690*/  ISETP.NE.AND P1, PT, R22, 0x4, PT ;  /* 0x000000041600780c */ /* 0x000fe40003f25270 */
[----:B-1----:R-:W-:Y:S01]  /*76a0*/  SEL R2, RZ, 0x1, P0 ;  /* 0x00000001ff027807 */ /* 0x002fe20000000000 */
[----:B------:R-:W-:Y:S01]  /*76b0*/  UISETP.NE.AND UP0, UPT, UR6, URZ, UPT ;  /* 0x000000ff0600728c */ /* 0x000fe2000bf05270 */
[----:B--2---:R-:W-:Y:S01]  /*76c0*/  SEL R0, RZ, 0x1, P1 ;  /* 0x00000001ff007807 */ /* 0x004fe20000800000 */
[----:B------:R-:W-:Y:S01]  /*76d0*/  UIADD3 UR32, UPT, UPT, UR37, UR5, URZ ;  /* 0x0000000525207290 */ /* 0x000fe2000fffe0ff */
[----:B------:R-:W-:Y:S01]  /*76e0*/  LOP3.LUT R60, R60, R2, RZ, 0x3c, !PT ;  /* 0x000000023c3c7212 */ /* 0x000fe200078e3cff */
[----:B------:R-:W-:Y:S01]  /*76f0*/  UIADD3 UR29, UPT, UPT, UR38, UR4, URZ ;  /* 0x00000004261d7290 */ /* 0x000fe2000fffe0ff */
[----:B------:R-:W-:Y:S02]  /*7700*/  LOP3.LUT R61, R61, R0, RZ, 0x3c, !PT ;  /* 0x000000003d3d7212 */ /* 0x000fe400078e3cff */
[----:B------:R-:W-:Y:S02]  /*7710*/  SEL R59, R59, RZ, P0 ;  /* 0x000000ff3b3b7207 */ /* 0x000fe40000000000 */
[----:B------:R-:W-:Y:S01]  /*7720*/  SEL R22, R22, RZ, P1 ;  /* 0x000000ff16167207 */ /* 0x000fe20000800000 */
[----:B------:R-:W-:Y:S06]  /*7730*/  BRA.U UP0, `(.L_x_116) ;  /* 0xffffffd900b07547 */ /* 0x000fec000b83ffff */
[----:B------:R-:W-:-:S13]  /*7740*/  R2UR UR4, R57 ;  /* 0x00000000390472ca */ /* 0x000fda00000e0000 */
[----:B------:R-:W-:-:S09]  /*7750*/  UISETP.NE.AND UP0, UPT, UR4, URZ, UPT ;  /* 0x000000ff0400728c */ /* 0x000fd2000bf05270 */
[----:B------:R-:W-:Y:S05]  /*7760*/  BRA.U !UP0, `(.L_x_117) ;  /* 0x0000000108487547 */ /* 0x000fea000b800000 */
[----:B------:R-:W1:Y:S02]  /*7770*/  LDCU.64 UR4, c[0x0][0x890] ;  /* 0x00011200ff0477ac */ /* 0x000e640008000a00 */
[----:B-1----:R-:W-:-:S04]  /*7780*/  UISETP.NE.U32.AND UP0, UPT, UR4, URZ, UPT ;  /* 0x000000ff0400728c */ /* 0x002fc8000bf05070 */
[----:B------:R-:W-:-:S09]  /*7790*/  UISETP.NE.AND.EX UP0, UPT, UR5, URZ, UPT, UP0 ;  /* 0x000000ff0500728c */ /* 0x000fd2000bf05300 */
[----:B------:R-:W-:Y:S05]  /*77a0*/  BRA.U UP0, `(.L_x_118) ;  /* 0x00000001000c7547 */ /* 0x000fea000b800000 */
[----:B------:R-:W-:-:S13]  /*77b0*/  FSETP.NEU.AND P0, PT, R26, RZ, PT ;  /* 0x000000ff1a00720b */ /* 0x000fda0003f0d000 */
[----:B------:R-:W-:Y:S05]  /*77c0*/  @!P0 EXIT ;  /* 0x000000000000894d */ /* 0x000fea0003800000 */
[----:B------:R-:W-:Y:S05]  /*77d0*/  BRA `(.L_x_117) ;  /* 0x00000000002c7947 */ /* 0x000fea0003800000 */
.L_x_118:
[----:B------:R-:W-:Y:S01]  /*77e0*/  ISETP.NE.AND P0, PT, R58, RZ, PT ;  /* 0x000000ff3a00720c */ /* 0x000fe20003f05270 */
[----:B------:R-:W-:-:S12]  /*77f0*/  BSSY.RECONVERGENT B0, `(.L_x_117) ;  /* 0x0000009000007945 */ /* 0x000fd80003800200 */
[----:B------:R-:W-:Y:S05]  /*7800*/  @P0 BRA `(.L_x_119) ;  /* 0x0000000000140947 */ /* 0x000fea0003800000 */
[----:B------:R-:W1:Y:S02]  /*7810*/  LDCU.64 UR4, c[0x0][0x888] ;  /* 0x00011100ff0477ac */ /* 0x000e640008000a00 */
[----:B-1----:R-:W-:-:S04]  /*7820*/  ISETP.NE.U32.AND P0, PT, RZ, UR4, PT ;  /* 0x00000004ff007c0c */ /* 0x002fc8000bf05070 */
[----:B------:R-:W-:-:S13]  /*7830*/  ISETP.NE.AND.EX P0, PT, RZ, UR5, PT, P0 ;  /* 0x00000005ff007c0c */ /* 0x000fda000bf05300 */
[----:B------:R-:W-:Y:S05]  /*7840*/  @!P0 EXIT ;  /* 0x000000000000894d */ /* 0x000fea0003800000 */
[----:B------:R-:W-:Y:S05]  /*7850*/  BRA `(.L_x_120) ;  /* 0x0000000000087947 */ /* 0x000fea0003800000 */
.L_x_119:
[----:B------:R-:W-:-:S13]  /*7860*/  FSETP.NEU.AND P0, PT, R26, RZ, PT ;  /* 0x000000ff1a00720b */ /* 0x000fda0003f0d000 */
[----:B------:R-:W-:Y:S05]  /*7870*/  @!P0 EXIT ;  /* 0x000000000000894d */ /* 0x000fea0003800000 */
.L_x_120:
[----:B------:R-:W-:Y:S05]  /*7880*/  BSYNC.RECONVERGENT B0 ;  /* 0x0000000000007941 */ /* 0x000fea0003800200 */
.L_x_117:
[----:B------:R-:W-:Y:S01]  /*7890*/  ULEA UR4, UR52, UR44, 0x3 ;  /* 0x0000002c34047291 */ /* 0x000fe2000f8e18ff */
[----:B------:R-:W-:-:S04]  /*78a0*/  DEPBAR.LE SB0, 0x0 ;  /* 0x000080000000791a */ /* 0x000fc80000000000 */
[----:B------:R-:W-:-:S04]  /*78b0*/  UIADD3 UR4, UPT, UPT, UR4, 0x48, URZ ;  /* 0x0000004804047890 */ /* 0x000fc8000fffe0ff */
[----:B------:R-:W-:-:S09]  /*78c0*/  UPRMT UR4, UR54, 0x654, UR4 ;  /* 0x0000065436047896 */ /* 0x000fd20008000004 */
[----:B------:R-:W-:Y:S01]  /*78d0*/  SYNCS.ARRIVE.TRANS64.RED.A1T0 RZ, [UR4], RZ ;  /* 0x000000ffffff79a7 */ /* 0x000fe20008100404 */
[----:B------:R-:W-:Y:S05]  /*78e0*/  EXIT ;  /* 0x000000000000794d */ /* 0x000fea0003800000 */
.L_x_24:
[----:B--2---:R2:W3:Y:S02]  /*78f0*/  SYNCS.PHASECHK.TRANS64.TRYWAIT P0, [R0+URZ+0xe0], R2 ;  /* 0x0000e002000075a7 */ /* 0x0044e400080011ff */
[----:B---3--:R-:W-:Y:S05]  /*7900*/  @!P0 NANOSLEEP.SYNCS 0x989680 ;  /* 0x009896800000895d */ /* 0x008fea0003900000 */
[----:B------:R-:W3:Y:S02]  /*7910*/  @!P0 SYNCS.PHASECHK.TRANS64 P0, [R0+URZ+0xe0], R2 ;  /* 0x0000e002000085a7 */ /* 0x000ee400080010ff */
[----:B---3--:R-:W-:Y:S05]  /*7920*/  @!P0 BRA `(.L_x_24) ;  /* 0xfffffffc00f08947 */ /* 0x008fea000383ffff */
[----:B------:R-:W-:Y:S05]  /*7930*/  BRA `(.L_x_121) ;  /* 0xffffffa000247947 */ /* 0x000fea000383ffff */
.L_x_27:
[----:B-1----:R-:W-:-:S07]  /*7940*/  MOV R0, UR33 ;  /* 0x0000002100007c02 */ /* 0x002fce0008000f00 */
.L_x_122:
[----:B-1----:R1:W2:Y:S02]  /*7950*/  SYNCS.PHASECHK.TRANS64.TRYWAIT P0, [R0+URZ+0x18], R3 ;  /* 0x00001803000075a7 */ /* 0x0022a400080011ff */
[----:B--2---:R-:W-:Y:S05]  /*7960*/  @!P0 NANOSLEEP.SYNCS 0x989680 ;  /* 0x009896800000895d */ /* 0x004fea0003900000 */
[----:B------:R-:W2:Y:S02]  /*7970*/  @!P0 SYNCS.PHASECHK.TRANS64 P0, [R0+URZ+0x18], R3 ;  /* 0x00001803000085a7 */ /* 0x000ea400080010ff */
[----:B--2---:R-:W-:Y:S05]  /*7980*/  @!P0 BRA `(.L_x_122) ;  /* 0xfffffffc00f08947 */ /* 0x004fea000383ffff */
[----:B------:R-:W-:Y:S05]  /*7990*/  BRA `(.L_x_26) ;  /* 0xffffffa000707947 */ /* 0x000fea000383ffff */
.L_x_34:
[----:B-1----:R-:W-:-:S07]  /*79a0*/  MOV R0, UR17 ;  /* 0x0000001100007c02 */ /* 0x002fce0008000f00 */
.L_x_123:
[----:B-1----:R1:W2:Y:S02]  /*79b0*/  SYNCS.PHASECHK.TRANS64.TRYWAIT P0, [R0+URZ+0x18], R3 ;  /* 0x00001803000075a7 */ /* 0x0022a400080011ff */
[----:B--2---:R-:W-:Y:S05]  /*79c0*/  @!P0 NANOSLEEP.SYNCS 0x989680 ;  /* 0x009896800000895d */ /* 0x004fea0003900000 */
[----:B------:R-:W2:Y:S02]  /*79d0*/  @!P0 SYNCS.PHASECHK.TRANS64 P0, [R0+URZ+0x18], R3 ;  /* 0x00001803000085a7 */ /* 0x000ea400080010ff */
[----:B--2---:R-:W-:Y:S05]  /*79e0*/  @!P0 BRA `(.L_x_123) ;  /* 0xfffffffc00f08947 */ /* 0x004fea000383ffff */
[----:B------:R-:W-:Y:S05]  /*79f0*/  BRA `(.L_x_33) ;  /* 0xffffffa4003c7947 */ /* 0x000fea000383ffff */
.L_x_39:
[----:B-1----:R1:W2:Y:S02]  /*7a00*/  SYNCS.PHASECHK.TRANS64.TRYWAIT P0, [R3+URZ+0x70], R0 ;  /* 0x00007000030075a7 */ /* 0x0022a400080011ff */
[----:B--2---:R-:W-:Y:S05]  /*7a10*/  @!P0 NANOSLEEP.SYNCS 0x989680 ;  /* 0x009896800000895d */ /* 0x004fea0003900000 */
[----:B------:R-:W2:Y:S02]  /*7a20*/  @!P0 SYNCS.PHASECHK.TRANS64 P0, [R3+URZ+0x70], R0 ;  /* 0x00007000030085a7 */ /* 0x000ea400080010ff */
[----:B--2---:R-:W-:Y:S05]  /*7a30*/  @!P0 BRA `(.L_x_39) ;  /* 0xfffffffc00f08947 */ /* 0x004fea000383ffff */
[----:B------:R-:W-:Y:S05]  /*7a40*/  BRA `(.L_x_124) ;  /* 0xffffffa400f07947 */ /* 0x000fea000383ffff */
.L_x_43:
[----:B------:R-:W-:-:S07]  /*7a50*/  MOV R0, UR4 ;  /* 0x0000000400007c02 */ /* 0x000fce0008000f00 */
.L_x_125:
[----:B-1----:R1:W2:Y:S02]  /*7a60*/  SYNCS.PHASECHK.TRANS64.TRYWAIT P0, [R0+URZ], R2 ;  /* 0x00000002000075a7 */ /* 0x0022a400080011ff */
[----:B--2---:R-:W-:Y:S05]  /*7a70*/  @!P0 NANOSLEEP.SYNCS 0x989680 ;  /* 0x009896800000895d */ /* 0x004fea0003900000 */
[----:B------:R-:W2:Y:S02]  /*7a80*/  @!P0 SYNCS.PHASECHK.TRANS64 P0, [R0+URZ], R2 ;  /* 0x00000002000085a7 */ /* 0x000ea400080010ff */
[----:B--2---:R-:W-:Y:S05]  /*7a90*/  @!P0 BRA `(.L_x_125) ;  /* 0xfffffffc00f08947 */ /* 0x004fea000383ffff */
[----:B------:R-:W-:Y:S05]  /*7aa0*/  BRA `(.L_x_126) ;  /* 0xffffffac009c7947 */ /* 0x000fea000383ffff */
.L_x_44:
[----:B------:R-:W-:-:S07]  /*7ab0*/  MOV R0, UR5 ;  /* 0x0000000500007c02 */ /* 0x000fce0008000f00 */
.L_x_127:
[----:B-1----:R1:W2:Y:S02]  /*7ac0*/  SYNCS.PHASECHK.TRANS64.TRYWAIT P0, [R0+URZ], R2 ;  /* 0x00000002000075a7 */ /* 0x0022a400080011ff */
[----:B--2---:R-:W-:Y:S05]  /*7ad0*/  @!P0 NANOSLEEP.SYNCS 0x989680 ;  /* 0x009896800000895d */ /* 0x004fea0003900000 */
[----:B------:R-:W2:Y:S02]  /*7ae0*/  @!P0 SYNCS.PHASECHK.TRANS64 P0, [R0+URZ], R2 ;  /* 0x00000002000085a7 */ /* 0x000ea400080010ff */
[----:B--2---:R-:W-:Y:S05]  /*7af0*/  @!P0 BRA `(.L_x_127) ;  /* 0xfffffffc00f08947 */ /* 0x004fea000383ffff */
[----:B------:R-:W-:Y:S05]  /*7b00*/  BRA `(.L_x_128) ;  /* 0xffffffac00a87947 */ /* 0x000fea000383ffff */
.L_x_47:
[----:B--2---:R2:W3:Y:S02]  /*7b10*/  SYNCS.PHASECHK.TRANS64.TRYWAIT P0, [R2+URZ+0xd0], R4 ;  /* 0x0000d004020075a7 */ /* 0x0044e400080011ff */
[----:B---3--:R-:W-:Y:S05]  /*7b20*/  @!P0 NANOSLEEP.SYNCS 0x989680 ;  /* 0x009896800000895d */ /* 0x008fea0003900000 */
[----:B------:R-:W3:Y:S02]  /*7b30*/  @!P0 SYNCS.PHASECHK.TRANS64 P0, [R2+URZ+0xd0], R4 ;  /* 0x0000d004020085a7 */ /* 0x000ee400080010ff */
[----:B---3--:R-:W-:Y:S05]  /*7b40*/  @!P0 BRA `(.L_x_47) ;  /* 0xfffffffc00f08947 */ /* 0x008fea000383ffff */
[----:B------:R-:W-:Y:S05]  /*7b50*/  BRA `(.L_x_129) ;  /* 0xffffffb000047947 */ /* 0x000fea000383ffff */
.L_x_48:
[----:B------:R-:W-:-:S07]  /*7b60*/  MOV R2, UR4 ;  /* 0x0000000400027c02 */ /* 0x000fce0008000f00 */
.L_x_130:
[----:B--2---:R2:W3:Y:S02]  /*7b70*/  SYNCS.PHASECHK.TRANS64.TRYWAIT P0, [R2+URZ+0x80], R5 ;  /* 0x00008005020075a7 */ /* 0x0044e400080011ff */
[----:B---3--:R-:W-:Y:S05]  /*7b80*/  @!P0 NANOSLEEP.SYNCS 0x989680 ;  /* 0x009896800000895d */ /* 0x008fea0003900000 */
[----:B------:R-:W3:Y:S02]  /*7b90*/  @!P0 SYNCS.PHASECHK.TRANS64 P0, [R2+URZ+0x80], R5 ;  /* 0x00008005020085a7 */ /* 0x000ee400080010ff */
[----:B---3--:R-:W-:Y:S05]  /*7ba0*/  @!P0 BRA `(.L_x_130) ;  /* 0xfffffffc00f08947 */ /* 0x008fea000383ffff */
[----:B------:R-:W-:Y:S05]  /*7bb0*/  BRA `(.L_x_131) ;  /* 0xffffffb000147947 */ /* 0x000fea000383ffff */
.L_x_49:
[----:B--2---:R2:W3:Y:S02]  /*7bc0*/  SYNCS.PHASECHK.TRANS64.TRYWAIT P1, [R2+URZ+0x70], R4 ;  /* 0x00007004020075a7 */ /* 0x0044e400080211ff */
[----:B---3--:R-:W-:Y:S05]  /*7bd0*/  @!P1 NANOSLEEP.SYNCS 0x989680 ;  /* 0x009896800000995d */ /* 0x008fea0003900000 */
[----:B------:R-:W3:Y:S02]  /*7be0*/  @!P1 SYNCS.PHASECHK.TRANS64 P1, [R2+URZ+0x70], R4 ;  /* 0x00007004020095a7 */ /* 0x000ee400080210ff */
[----:B---3--:R-:W-:Y:S05]  /*7bf0*/  @!P1 BRA `(.L_x_49) ;  /* 0xfffffffc00f09947 */ /* 0x008fea000383ffff */
[----:B------:R-:W-:Y:S05]  /*7c00*/  BRA `(.L_x_132) ;  /* 0xffffffb000447947 */ /* 0x000fea000383ffff */
.L_x_52:
[----:B------:R-:W-:-:S07]  /*7c10*/  MOV R0, UR4 ;  /* 0x0000000400007c02 */ /* 0x000fce0008000f00 */
.L_x_133:
[----:B--2---:R2:W3:Y:S02]  /*7c20*/  SYNCS.PHASECHK.TRANS64.TRYWAIT P0, [R0+URZ+0x80], R2 ;  /* 0x00008002000075a7 */ /* 0x0044e400080011ff */
[----:B---3--:R-:W-:Y:S05]  /*7c30*/  @!P0 NANOSLEEP.SYNCS 0x989680 ;  /* 0x009896800000895d */ /* 0x008fea0003900000 */
[----:B------:R-:W3:Y:S02]  /*7c40*/  @!P0 SYNCS.PHASECHK.TRANS64 P0, [R0+URZ+0x80], R2 ;  /* 0x00008002000085a7 */ /* 0x000ee400080010ff */
[----:B---3--:R-:W-:Y:S05]  /*7c50*/  @!P0 BRA `(.L_x_133) ;  /* 0xfffffffc00f08947 */ /* 0x008fea000383ffff */
[----:B------:R-:W-:Y:S05]  /*7c60*/  BRA `(.L_x_51) ;  /* 0xffffffb000987947 */ /* 0x000fea000383ffff */
.L_x_59:
[----:B-1----:R1:W2:Y:S02]  /*7c70*/  SYNCS.PHASECHK.TRANS64.TRYWAIT P1, [R0+URZ+0x70], R2 ;  /* 0x00007002000075a7 */ /* 0x0022a400080211ff */
[----:B--2---:R-:W-:Y:S05]  /*7c80*/  @!P1 NANOSLEEP.SYNCS 0x989680 ;  /* 0x009896800000995d */ /* 0x004fea0003900000 */
[----:B------:R-:W2:Y:S02]  /*7c90*/  @!P1 SYNCS.PHASECHK.TRANS64 P1, [R0+URZ+0x70], R2 ;  /* 0x00007002000095a7 */ /* 0x000ea400080210ff */
[----:B--2---:R-:W-:Y:S05]  /*7ca0*/  @!P1 BRA `(.L_x_59) ;  /* 0xfffffffc00f09947 */ /* 0x004fea000383ffff */
[----:B------:R-:W-:Y:S05]  /*7cb0*/  BRA `(.L_x_134) ;  /* 0xffffffb8000c7947 */ /* 0x000fea000383ffff */
.L_x_60:
[----:B------:R-:W-:-:S07]  /*7cc0*/  MOV R2, UR31 ;  /* 0x0000001f00027c02 */ /* 0x000fce0008000f00 */
.L_x_135:
[----:B-1----:R1:W2:Y:S02]  /*7cd0*/  SYNCS.PHASECHK.TRANS64.TRYWAIT P0, [R2+URZ+0xb0], R0 ;  /* 0x0000b000020075a7 */ /* 0x0022a400080011ff */
[----:B--2---:R-:W-:Y:S05]  /*7ce0*/  @!P0 NANOSLEEP.SYNCS 0x989680 ;  /* 0x009896800000895d */ /* 0x004fea0003900000 */
[----:B------:R-:W2:Y:S02]  /*7cf0*/  @!P0 SYNCS.PHASECHK.TRANS64 P0, [R2+URZ+0xb0], R0 ;  /* 0x0000b000020085a7 */ /* 0x000ea400080010ff */
[----:B--2---:R-:W-:Y:S05]  /*7d00*/  @!P0 BRA `(.L_x_135) ;  /* 0xfffffffc00f08947 */ /* 0x004fea000383ffff */
[----:B------:R-:W-:Y:S05]  /*7d10*/  BRA `(.L_x_136) ;  /* 0xffffffb8005c7947 */ /* 0x000fea000383ffff */
.L_x_63:
[----:B------:R-:W-:Y:S07]  /*7d20*/  MOV R0, UR5 ;  /* 0x0000000500007c02 */ /* 0x000fee0008000f00 */
.L_x_137:
[----:B-1----:R1:W2:Y:S02]  /*7d30*/  SYNCS.PHASECHK.TRANS64.TRYWAIT P0, [R0+URZ], R2 ;  /* 0x00000002000075a7 */ /* 0x0022a400080011ff */
[----:B--2---:R-:W-:Y:S05]  /*7d40*/  @!P0 NANOSLEEP.SYNCS 0x989680 ;  /* 0x009896800000895d */ /* 0x004fea0003900000 */
[----:B------:R-:W2:Y:S02]  /*7d50*/  @!P0 SYNCS.PHASECHK.TRANS64 P0, [R0+URZ], R2 ;  /* 0x00000002000085a7 */ /* 0x000ea400080010ff */
[----:B--2---:R-:W-:Y:S05]  /*7d60*/  @!P0 BRA `(.L_x_137) ;  /* 0xfffffffc00f08947 */ /* 0x004fea000383ffff */
[----:B------:R-:W-:Y:S05]  /*7d70*/  BRA `(.L_x_62) ;  /* 0xffffffb800787947 */ /* 0x000fea000383ffff */
.L_x_66:
[----:B------:R-:W-:-:S07]  /*7d80*/  MOV R0, UR4 ;  /* 0x0000000400007c02 */ /* 0x000fce0008000f00 */
.L_x_138:
[----:B--2---:R2:W4:Y:S02]  /*7d90*/  SYNCS.PHASECHK.TRANS64.TRYWAIT P0, [R0+URZ], R2 ;  /* 0x00000002000075a7 */ /* 0x00452400080011ff */
[----:B----4-:R-:W-:Y:S05]  /*7da0*/  @!P0 NANOSLEEP.SYNCS 0x989680 ;  /* 0x009896800000895d */ /* 0x010fea0003900000 */
[----:B------:R-:W4:Y:S02]  /*7db0*/  @!P0 SYNCS.PHASECHK.TRANS64 P0, [R0+URZ], R2 ;  /* 0x00000002000085a7 */ /* 0x000f2400080010ff */
[----:B----4-:R-:W-:Y:S05]  /*7dc0*/  @!P0 BRA `(.L_x_138) ;  /* 0xfffffffc00f08947 */ /* 0x010fea000383ffff */
[----:B------:R-:W-:Y:S05]  /*7dd0*/  BRA `(.L_x_139) ;  /* 0xffffffbc00547947 */ /* 0x000fea000383ffff */
.L_x_67:
[----:B------:R-:W-:-:S07]  /*7de0*/  MOV R0, UR5 ;  /* 0x0000000500007c02 */ /* 0x000fce0008000f00 */
.L_x_140:
[----:B-1----:R1:W2:Y:S02]  /*7df0*/  SYNCS.PHASECHK.TRANS64.TRYWAIT P0, [R0+URZ], R3 ;  /* 0x00000003000075a7 */ /* 0x0022a400080011ff */
[----:B--2---:R-:W-:Y:S05]  /*7e00*/  @!P0 NANOSLEEP.SYNCS 0x989680 ;  /* 0x009896800000895d */ /* 0x004fea0003900000 */
[----:B------:R-:W2:Y:S02]  /*7e10*/  @!P0 SYNCS.PHASECHK.TRANS64 P0, [R0+URZ], R3 ;  /* 0x00000003000085a7 */ /* 0x000ea400080010ff */
[----:B--2---:R-:W-:Y:S05]  /*7e20*/  @!P0 BRA `(.L_x_140) ;  /* 0xfffffffc00f08947 */ /* 0x004fea000383ffff */
[----:B------:R-:W-:Y:S05]  /*7e30*/  BRA `(.L_x_141) ;  /* 0xffffffbc00607947 */ /* 0x000fea000383ffff */
.L_x_68:
[----:B------:R-:W-:-:S07]  /*7e40*/  MOV R0, UR5 ;  /* 0x0000000500007c02 */ /* 0x000fce0008000f00 */
.L_x_142:
[----:B-1----:R1:W2:Y:S02]  /*7e50*/  SYNCS.PHASECHK.TRANS64.TRYWAIT P0, [R0+URZ], R3 ;  /* 0x00000003000075a7 */ /* 0x0022a400080011ff */
[----:B--2---:R-:W-:Y:S05]  /*7e60*/  @!P0 NANOSLEEP.SYNCS 0x989680 ;  /* 0x009896800000895d */ /* 0x004fea0003900000 */
[----:B------:R-:W2:Y:S02]  /*7e70*/  @!P0 SYNCS.PHASECHK.TRANS64 P0, [R0+URZ], R3 ;  /* 0x00000003000085a7 */ /* 0x000ea400080010ff */
[----:B--2---:R-:W-:Y:S05]  /*7e80*/  @!P0 BRA `(.L_x_142) ;  /* 0xfffffffc00f08947 */ /* 0x004fea000383ffff */
[----:B------:R-:W-:Y:S05]  /*7e90*/  BRA `(.L_x_143) ;  /* 0xffffffbc006c7947 */ /* 0x000fea000383ffff */
.L_x_69:
[----:B-1----:R-:W-:-:S07]  /*7ea0*/  MOV R0, UR4 ;  /* 0x0000000400007c02 */ /* 0x002fce0008000f00 */
.L_x_144:
[----:B-1----:R1:W2:Y:S02]  /*7eb0*/  SYNCS.PHASECHK.TRANS64.TRYWAIT P0, [R0+URZ], R2 ;  /* 0x00000002000075a7 */ /* 0x0022a400080011ff */
[----:B--2---:R-:W-:Y:S05]  /*7ec0*/  @!P0 NANOSLEEP.SYNCS 0x989680 ;  /* 0x009896800000895d */ /* 0x004fea0003900000 */
[----:B------:R-:W2:Y:S02]  /*7ed0*/  @!P0 SYNCS.PHASECHK.TRANS64 P0, [R0+URZ], R2 ;  /* 0x00000002000085a7 */ /* 0x000ea400080010ff */
[----:B--2---:R-:W-:Y:S05]  /*7ee0*/  @!P0 BRA `(.L_x_144) ;  /* 0xfffffffc00f08947 */ /* 0x004fea000383ffff */
[----:B------:R-:W-:Y:S05]  /*7ef0*/  BRA `(.L_x_145) ;  /* 0xffffffbc00787947 */ /* 0x000fea000383ffff */
.L_x_74:
[----:B---3--:R3:W4:Y:S02]  /*7f00*/  SYNCS.PHASECHK.TRANS64.TRYWAIT P0, [R12+URZ+0x70], R0 ;  /* 0x000070000c0075a7 */ /* 0x00872400080011ff */
[----:B----4-:R-:W-:Y:S05]  /*7f10*/  @!P0 NANOSLEEP.SYNCS 0x989680 ;  /* 0x009896800000895d */ /* 0x010fea0003900000 */
[----:B------:R-:W4:Y:S02]  /*7f20*/  @!P0 SYNCS.PHASECHK.TRANS64 P0, [R12+URZ+0x70], R0 ;  /* 0x000070000c0085a7 */ /* 0x000f2400080010ff */
[----:B----4-:R-:W-:Y:S05]  /*7f30*/  @!P0 BRA `(.L_x_74) ;  /* 0xfffffffc00f08947 */ /* 0x010fea000383ffff */
[----:B------:R-:W-:Y:S05]  /*7f40*/  BRA `(.L_x_146) ;  /* 0xffffffc000887947 */ /* 0x000fea000383ffff */
.L_x_77:
[----:B-1----:R-:W-:Y:S07]  /*7f50*/  MOV R0, UR24 ;  /* 0x0000001800007c02 */ /* 0x002fee0008000f00 */
.L_x_147:
[----:B-1----:R1:W3:Y:S02]  /*7f60*/  SYNCS.PHASECHK.TRANS64.TRYWAIT P2, [R0+URZ+0x68], R6 ;  /* 0x00006806000075a7 */ /* 0x0022e400080411ff */
[----:B---3--:R-:W-:Y:S05]  /*7f70*/  @!P2 NANOSLEEP.SYNCS 0x989680 ;  /* 0x009896800000a95d */ /* 0x008fea0003900000 */
[----:B------:R-:W3:Y:S02]  /*7f80*/  @!P2 SYNCS.PHASECHK.TRANS64 P2, [R0+URZ+0x68], R6 ;  /* 0x000068060000a5a7 */ /* 0x000ee400080410ff */
[----:B---3--:R-:W-:Y:S05]  /*7f90*/  @!P2 BRA `(.L_x_147) ;  /* 0xfffffffc00f0a947 */ /* 0x008fea000383ffff */
[----:B------:R-:W-:Y:S05]  /*7fa0*/  BRA `(.L_x_76) ;  /* 0xffffffc400ec7947 */ /* 0x000fea000383ffff */
.L_x_80:
[----:B------:R-:W-:Y:S07]  /*7fb0*/  MOV R0, UR4 ;  /* 0x0000000400007c02 */ /* 0x000fee0008000f00 */
.L_x_148:
[----:B-1----:R1:W3:Y:S02]  /*7fc0*/  SYNCS.PHASECHK.TRANS64.TRYWAIT P0, [R0+URZ+0x48], R9 ;  /* 0x00004809000075a7 */ /* 0x0022e400080011ff */
[----:B---3--:R-:W-:Y:S05]  /*7fd0*/  @!P0 NANOSLEEP.SYNCS 0x989680 ;  /* 0x009896800000895d */ /* 0x008fea0003900000 */
[----:B------:R-:W3:Y:S02]  /*7fe0*/  @!P0 SYNCS.PHASECHK.TRANS64 P0, [R0+URZ+0x48], R9 ;  /* 0x00004809000085a7 */ /* 0x000ee400080010ff */
[----:B---3--:R-:W-:Y:S05]  /*7ff0*/  @!P0 BRA `(.L_x_148) ;  /* 0xfffffffc00f08947 */ /* 0x008fea000383ffff */
[----:B------:R-:W-:Y:S05]  /*8000*/  BRA `(.L_x_149) ;  /* 0xffffffc8004c7947 */ /* 0x000fea000383ffff */
.L_x_81:
[----:B------:R-:W-:Y:S07]  /*8010*/  MOV R6, UR5 ;  /* 0x0000000500067c02 */ /* 0x000fee0008000f00 */
.L_x_150:
[----:B-1----:R1:W3:Y:S02]  /*8020*/  SYNCS.PHASECHK.TRANS64.TRYWAIT P0, [R6+URZ+0x48], R0 ;  /* 0x00004800060075a7 */ /* 0x0022e400080011ff */
[----:B---3--:R-:W-:Y:S05]  /*8030*/  @!P0 NANOSLEEP.SYNCS 0x989680 ;  /* 0x009896800000895d */ /* 0x008fea0003900000 */
[----:B------:R-:W3:Y:S02]  /*8040*/  @!P0 SYNCS.PHASECHK.TRANS64 P0, [R6+URZ+0x48], R0 ;  /* 0x00004800060085a7 */ /* 0x000ee400080010ff */
[----:B---3--:R-:W-:Y:S05]  /*8050*/  @!P0 BRA `(.L_x_150) ;  /* 0xfffffffc00f08947 */ /* 0x008fea000383ffff */
[----:B------:R-:W-:Y:S05]  /*8060*/  BRA `(.L_x_151) ;  /* 0xffffffc800a87947 */ /* 0x000fea000383ffff */
.L_x_83:
[----:B------:R-:W-:-:S07]  /*8070*/  MOV R0, UR4 ;  /* 0x0000000400007c02 */ /* 0x000fce0008000f00 */
.L_x_152:
[----:B-1----:R1:W4:Y:S02]  /*8080*/  SYNCS.PHASECHK.TRANS64.TRYWAIT P0, [R0+URZ], R2 ;  /* 0x00000002000075a7 */ /* 0x00232400080011ff */
[----:B----4-:R-:W-:Y:S05]  /*8090*/  @!P0 NANOSLEEP.SYNCS 0x989680 ;  /* 0x009896800000895d */ /* 0x010fea0003900000 */
[----:B------:R-:W4:Y:S02]  /*80a0*/  @!P0 SYNCS.PHASECHK.TRANS64 P0, [R0+URZ], R2 ;  /* 0x00000002000085a7 */ /* 0x000f2400080010ff */
[----:B----4-:R-:W-:Y:S05]  /*80b0*/  @!P0 BRA `(.L_x_152) ;  /* 0xfffffffc00f08947 */ /* 0x010fea000383ffff */
[----:B------:R-:W-:Y:S05]  /*80c0*/  BRA `(.L_x_153) ;  /* 0xffffffcc00387947 */ /* 0x000fea000383ffff */
.L_x_84:
[----:B------:R-:W-:-:S07]  /*80d0*/  MOV R0, UR5 ;  /* 0x0000000500007c02 */ /* 0x000fce0008000f00 */
.L_x_154:
[----:B-1----:R1:W4:Y:S02]  /*80e0*/  SYNCS.PHASECHK.TRANS64.TRYWAIT P0, [R0+URZ], R2 ;  /* 0x00000002000075a7 */ /* 0x00232400080011ff */
[----:B----4-:R-:W-:Y:S05]  /*80f0*/  @!P0 NANOSLEEP.SYNCS 0x989680 ;  /* 0x009896800000895d */ /* 0x010fea0003900000 */
[----:B------:R-:W4:Y:S02]  /*8100*/  @!P0 SYNCS.PHASECHK.TRANS64 P0, [R0+URZ], R2 ;  /* 0x00000002000085a7 */ /* 0x000f2400080010ff */
[----:B----4-:R-:W-:Y:S05]  /*8110*/  @!P0 BRA `(.L_x_154) ;  /* 0xfffffffc00f08947 */ /* 0x010fea000383ffff */
[----:B------:R-:W-:Y:S05]  /*8120*/  BRA `(.L_x_155) ;  /* 0xffffffcc00447947 */ /* 0x000fea000383ffff */
.L_x_86:
[----:B-1----:R1:W2:Y:S02]  /*8130*/  SYNCS.PHASECHK.TRANS64.TRYWAIT P0, [R0+URZ+0x70], R2 ;  /* 0x00007002000075a7 */ /* 0x0022a400080011ff */
[----:B--2---:R-:W-:Y:S05]  /*8140*/  @!P0 NANOSLEEP.SYNCS 0x989680 ;  /* 0x009896800000895d */ /* 0x004fea0003900000 */
[----:B------:R-:W2:Y:S02]  /*8150*/  @!P0 SYNCS.PHASECHK.TRANS64 P0, [R0+URZ+0x70], R2 ;  /* 0x00007002000085a7 */ /* 0x000ea400080010ff */
[----:B--2---:R-:W-:Y:S05]  /*8160*/  @!P0 BRA `(.L_x_86) ;  /* 0xfffffffc00f08947 */ /* 0x004fea000383ffff */
[----:B------:R-:W-:Y:S05]  /*8170*/  BRA `(.L_x_156) ;  /* 0xffffffd000347947 */ /* 0x000fea000383ffff */
.L_x_96:
[----:B-1----:R1:W3:Y:S02]  /*8180*/  SYNCS.PHASECHK.TRANS64.TRYWAIT P1, [R2+URZ+0x30], R0 ;  /* 0x00003000020075a7 */ /* 0x0022e400080211ff */
[----:B---3--:R-:W-:Y:S05]  /*8190*/  @!P1 NANOSLEEP.SYNCS 0x989680 ;  /* 0x009896800000995d */ /* 0x008fea0003900000 */
[----:B------:R-:W3:Y:S02]  /*81a0*/  @!P1 SYNCS.PHASECHK.TRANS64 P1, [R2+URZ+0x30], R0 ;  /* 0x00003000020095a7 */ /* 0x000ee400080210ff */
[----:B---3--:R-:W-:Y:S05]  /*81b0*/  @!P1 BRA `(.L_x_96) ;  /* 0xfffffffc00f09947 */ /* 0x008fea000383ffff */
[----:B------:R-:W-:Y:S05]  /*81c0*/  BRA `(.L_x_95) ;  /* 0xffffffdc00b47947 */ /* 0x000fea000383ffff */
.L_x_98:
[----:B--2---:R2:W3:Y:S02]  /*81d0*/  SYNCS.PHASECHK.TRANS64.TRYWAIT P0, [R71+URZ+0x90], R3 ;  /* 0x00009003470075a7 */ /* 0x0044e400080011ff */
[----:B---3--:R-:W-:Y:S05]  /*81e0*/  @!P0 NANOSLEEP.SYNCS 0x989680 ;  /* 0x009896800000895d */ /* 0x008fea0003900000 */
[----:B------:R-:W3:Y:S02]  /*81f0*/  @!P0 SYNCS.PHASECHK.TRANS64 P0, [R71+URZ+0x90], R3 ;  /* 0x00009003470085a7 */ /* 0x000ee400080010ff */
[----:B---3--:R-:W-:Y:S05]  /*8200*/  @!P0 BRA `(.L_x_98) ;  /* 0xfffffffc00f08947 */ /* 0x008fea000383ffff */
[----:B------:R-:W-:Y:S05]  /*8210*/  BRA `(.L_x_97) ;  /* 0xffffffe0002c7947 */ /* 0x000fea000383ffff */
.L_x_109:
[----:B-1----:R1:W2:Y:S02]  /*8220*/  SYNCS.PHASECHK.TRANS64.TRYWAIT P0, [R2+URZ+0x30], R74 ;  /* 0x0000304a020075a7 */ /* 0x0022a400080011ff */
[----:B--2---:R-:W-:Y:S05]  /*8230*/  @!P0 NANOSLEEP.SYNCS 0x989680 ;  /* 0x009896800000895d */ /* 0x004fea0003900000 */
[----:B------:R-:W2:Y:S02]  /*8240*/  @!P0 SYNCS.PHASECHK.TRANS64 P0, [R2+URZ+0x30], R74 ;  /* 0x0000304a020085a7 */ /* 0x000ea400080010ff */
[----:B--2---:R-:W-:Y:S05]  /*8250*/  @!P0 BRA `(.L_x_109) ;  /* 0xfffffffc00f08947 */ /* 0x004fea000383ffff */
[----:B------:R-:W-:Y:S05]  /*8260*/  BRA `(.L_x_108) ;  /* 0xffffffe800787947 */ /* 0x000fea000383ffff */
        .weak           $__internal_0_$__cuda_sm10x_tcgen05_guardrail_trap_col_being_dealloced_not_returned_by_alloc
        .type           $__internal_0_$__cuda_sm10x_tcgen05_guardrail_trap_col_being_dealloced_not_returned_by_alloc,@function
        .size           $__internal_0_$__cuda_sm10x_tcgen05_guardrail_trap_col_being_dealloced_not_returned_by_alloc,($__internal_1_$__cuda_sm10x_tcgen05_guardrail_trap_phase_invalid_during_alloc - $__internal_0_$__cuda_sm10x_tcgen05_guardrail_trap_col_being_dealloced_not_returned_by_alloc)
$__internal_0_$__cuda_sm10x_tcgen05_guardrail_trap_col_being_dealloced_not_returned_by_alloc:
[----:B------:R-:W-:Y:S05]  /*8270*/  BPT.TRAP 0x1 ;  /* 0x000000040000795c */ /* 0x000fea0000300000 */
[----:B------:R-:W-:-:S04]  /*8280*/  HFMA2 R3, -RZ, RZ, 0, 0 ;  /* 0x00000000ff037431 */ /* 0x000fc800000001ff */
[----:B------:R-:W-:Y:S05]  /*8290*/  RET.REL.NODEC R2 `(_ZN7cutlass13device_kernelINS_4gemm6kernel13GemmUniversalIN4cute5tupleIJiiiiEEENS1_10collective13CollectiveMmaINS1_35MainloopSm100TmaUmmaWarpSpecializedILi3ELi2ELi4ENS5_IJNS4_1CILi2EEESB_NSA_ILi1EEEEEEEENS5_IJNSA_ILi64EEESF_NSA_ILi32EEEEEENS_10tfloat32_tENS5_IJlSC_lEEESI_SJ_NS4_8TiledMMAINS4_8MMA_AtomIJNS4_17SM100_MMA_TF32_SSISI_SI_fLi64ELi64ELNS4_4UMMA5MajorE0ELSO_0ELNSN_7ScaleInE0ELSP_0EEEEEENS4_6LayoutINS5_IJSC_SC_SC_EEENS5_IJNSA_ILi0EEESU_SU_EEEEENS5_IJNS4_10UnderscoreESX_SX_EEEEENS4_23SM90_TMA_LOAD_MULTICASTENS4_14ComposedLayoutINS4_7SwizzleILi3ELi4ELi3EEENS4_18smem_ptr_flag_bitsILi32EEENSS_INS5_IJNSA_ILi8EEESG_EEENS5_IJSG_SC_EEEEEEEvNS4_8identityES10_S1A_vS1B_EENS_8epilogue10collective18CollectiveEpilogueINS1D_23Sm100TmaWarpSpecializedILi3ELi2ELi16ELb1ELb0EEEJSH_NS5_IJNSS_ISF_SC_EENSS_ISG_SC_EEEEESI_SJ_SI_SJ_NS1D_6fusion15FusionCallbacksIS1H_NS1L_17LinearCombinationISI_fSI_fLNS_15FloatRoundStyleE2EEESH_S1K_JEEENS4_5SM1004TMEM4LOAD26SM100_TMEM_LOAD_16dp128b8xENS4_13SM90_TMA_LOADES1A_NS4_17SM75_U32x4_LDSM_NENS4_14SM90_TMA_STOREES1A_NS4_17SM90_U32x4_STSM_NENS4_39AutoVectorizingCopyWithAssumedAlignmentILi128EEEEEEvvEEEEvNT_6ParamsE) ;  /* 0xffffff7c02587950 */ /* 0x000fea0003c3ffff */
        .weak           $__internal_1_$__cuda_sm10x_tcgen05_guardrail_trap_phase_invalid_during_alloc
        .type           $__internal_1_$__cuda_sm10x_tcgen05_guardrail_trap_phase_invalid_during_alloc,@function
        .size           $__internal_1_$__cuda_sm10x_tcgen05_guardrail_trap_phase_invalid_during_alloc,($__internal_2_$__cuda_sm10x_tcgen05_guardrail_trap_unallocated_columns_being_dealloced - $__internal_1_$__cuda_sm10x_tcgen05_guardrail_trap_phase_invalid_during_alloc)
$__internal_1_$__cuda_sm10x_tcgen05_guardrail_trap_phase_invalid_during_alloc:
[----:B------:R-:W-:Y:S05]  /*82a0*/  BPT.TRAP 0x1 ;  /* 0x000000040000795c */ /* 0x000fea0000300000 */
[----:B------:R-:W-:-:S04]  /*82b0*/  MOV R5, 0x0 ;  /* 0x0000000000057802 */ /* 0x000fc80000000f00 */
[----:B------:R-:W-:Y:S05]  /*82c0*/  RET.REL.NODEC R4 `(_ZN7cutlass13device_kernelINS_4gemm6kernel13GemmUniversalIN4cute5tupleIJiiiiEEENS1_10collective13CollectiveMmaINS1_35MainloopSm100TmaUmmaWarpSpecializedILi3ELi2ELi4ENS5_IJNS4_1CILi2EEESB_NSA_ILi1EEEEEEEENS5_IJNSA_ILi64EEESF_NSA_ILi32EEEEEENS_10tfloat32_tENS5_IJlSC_lEEESI_SJ_NS4_8TiledMMAINS4_8MMA_AtomIJNS4_17SM100_MMA_TF32_SSISI_SI_fLi64ELi64ELNS4_4UMMA5MajorE0ELSO_0ELNSN_7ScaleInE0ELSP_0EEEEEENS4_6LayoutINS5_IJSC_SC_SC_EEENS5_IJNSA_ILi0EEESU_SU_EEEEENS5_IJNS4_10UnderscoreESX_SX_EEEEENS4_23SM90_TMA_LOAD_MULTICASTENS4_14ComposedLayoutINS4_7SwizzleILi3ELi4ELi3EEENS4_18smem_ptr_flag_bitsILi32EEENSS_INS5_IJNSA_ILi8EEESG_EEENS5_IJSG_SC_EEEEEEEvNS4_8identityES10_S1A_vS1B_EENS_8epilogue10collective18CollectiveEpilogueINS1D_23Sm100TmaWarpSpecializedILi3ELi2ELi16ELb1ELb0EEEJSH_NS5_IJNSS_ISF_SC_EENSS_ISG_SC_EEEEESI_SJ_SI_SJ_NS1D_6fusion15FusionCallbacksIS1H_NS1L_17LinearCombinationISI_fSI_fLNS_15FloatRoundStyleE2EEESH_S1K_JEEENS4_5SM1004TMEM4LOAD26SM100_TMEM_LOAD_16dp128b8xENS4_13SM90_TMA_LOADES1A_NS4_17SM75_U32x4_LDSM_NENS4_14SM90_TMA_STOREES1A_NS4_17SM90_U32x4_STSM_NENS4_39AutoVectorizingCopyWithAssumedAlignmentILi128EEEEEEvvEEEEvNT_6ParamsE) ;  /* 0xffffff7c044c7950 */ /* 0x000fea0003c3ffff */
        .weak           $__internal_2_$__cuda_sm10x_tcgen05_guardrail_trap_unallocated_columns_being_dealloced
        .type           $__internal_2_$__cuda_sm10x_tcgen05_guardrail_trap_unallocated_columns_being_dealloced,@function
        .size           $__internal_2_$__cuda_sm10x_tcgen05_guardrail_trap_unallocated_columns_being_dealloced,(.L_x_158 - $__internal_2_$__cuda_sm10x_tcgen05_guardrail_trap_unallocated_columns_being_dealloced)
$__internal_2_$__cuda_sm10x_tcgen05_guardrail_trap_unallocated_columns_being_dealloced:
[----:B------:R-:W-:Y:S05]  /*82d0*/  BPT.TRAP 0x1 ;  /* 0x000000040000795c */ /* 0x000fea0000300000 */
[----:B------:R-:W-:-:S04]  /*82e0*/  HFMA2 R3, -RZ, RZ, 0, 0 ;  /* 0x00000000ff037431 */ /* 0x000fc800000001ff */
[----:B------:R-:W-:Y:S05]  /*82f0*/  RET.REL.NODEC R2 `(_ZN7cutlass13device_kernelINS_4gemm6kernel13GemmUniversalIN4cute5tupleIJiiiiEEENS1_10collective13CollectiveMmaINS1_35MainloopSm100TmaUmmaWarpSpecializedILi3ELi2ELi4ENS5_IJNS4_1CILi2EEESB_NSA_ILi1EEEEEEEENS5_IJNSA_ILi64EEESF_NSA_ILi32EEEEEENS_10tfloat32_tENS5_IJlSC_lEEESI_SJ_NS4_8TiledMMAINS4_8MMA_AtomIJNS4_17SM100_MMA_TF32_SSISI_SI_fLi64ELi64ELNS4_4UMMA5MajorE0ELSO_0ELNSN_7ScaleInE0ELSP_0EEEEEENS4_6LayoutINS5_IJSC_SC_SC_EEENS5_IJNSA_ILi0EEESU_SU_EEEEENS5_IJNS4_10UnderscoreESX_SX_EEEEENS4_23SM90_TMA_LOAD_MULTICASTENS4_14ComposedLayoutINS4_7SwizzleILi3ELi4ELi3EEENS4_18smem_ptr_flag_bitsILi32EEENSS_INS5_IJNSA_ILi8EEESG_EEENS5_IJSG_SC_EEEEEEEvNS4_8identityES10_S1A_vS1B_EENS_8epilogue10collective18CollectiveEpilogueINS1D_23Sm100TmaWarpSpecializedILi3ELi2ELi16ELb1ELb0EEEJSH_NS5_IJNSS_ISF_SC_EENSS_ISG_SC_EEEEESI_SJ_SI_SJ_NS1D_6fusion15FusionCallbacksIS1H_NS1L_17LinearCombinationISI_fSI_fLNS_15FloatRoundStyleE2EEESH_S1K_JEEENS4_5SM1004TMEM4LOAD26SM100_TMEM_LOAD_16dp128b8xENS4_13SM90_TMA_LOADES1A_NS4_17SM75_U32x4_LDSM_NENS4_14SM90_TMA_STOREES1A_NS4_17SM90_U32x4_STSM_NENS4_39AutoVectorizingCopyWithAssumedAlignmentILi128EEEEEEvvEEEEvNT_6ParamsE) ;  /* 0xffffff7c02407950 */ /* 0x000fea0003c3ffff */
.L_x_157:
[----:B------:R-:W-:-:S00]  /*8300*/  BRA `(.L_x_157) ;  /* 0xfffffffc00fc7947 */ /* 0x000fc0000383ffff */
[----:B------:R-:W-:-:S00]  /*8310*/  NOP ;  /* 0x0000000000007918 */ /* 0x000fc00000000000 */
        /* <DEDUP_REMOVED lines=14> */
.L_x_158:


//--------------------- .nv.global.init           --------------------------
	.section	.nv.global.init,"aw",@progbits
.nv.global.init:
	.type		$str$27,@object
	.size		$str$27,($str$28 - $str$27)
$str$27:
        /*0000*/ 	.byte	0x28, 0x61, 0x64, 0x64, 0x72, 0x65, 0x73, 0x73, 0x20, 0x26, 0x20, 0x6d, 0x61, 0x73, 0x6b, 0x29
        /*0010*/ 	.byte	0x20, 0x3d, 0x3d, 0x20, 0x30, 0x00
	.type		$str$28,@object
	.size		$str$28,($str$26 - $str$28)
$str$28:
        /*0016*/ 	.byte	0x2f, 0x74, 0x6d, 0x70, 0x2f, 0x63, 0x75, 0x74, 0x6c, 0x61, 0x73, 0x73, 0x5f, 0x73, 0x77, 0x65
        /*0026*/ 	.byte	0x65, 0x70, 0x5f, 0x73, 0x72, 0x63, 0x2f, 0x69, 0x6e, 0x63, 0x6c, 0x75, 0x64, 0x65, 0x2f, 0x63
        /*0036*/ 	.byte	0x75, 0x74, 0x65, 0x2f, 0x70, 0x6f, 0x69, 0x6e, 0x74, 0x65, 0x72, 0x5f, 0x66, 0x6c, 0x61, 0x67
        /*0046*/ 	.byte	0x67, 0x65, 0x64, 0x2e, 0x68, 0x70, 0x70, 0x00
	.type		$str$26,@object
	.size		$str$26,($str$25 - $str$26)
$str$26:
        /*004e*/ 	.byte	0x2f, 0x74, 0x6d, 0x70, 0x2f, 0x63, 0x75, 0x74, 0x6c, 0x61, 0x73, 0x73, 0x5f, 0x73, 0x77, 0x65
        /*005e*/ 	.byte	0x65, 0x70, 0x5f, 0x73, 0x72, 0x63, 0x2f, 0x69, 0x6e, 0x63, 0x6c, 0x75, 0x64, 0x65, 0x2f, 0x63
        /*006e*/ 	.byte	0x75, 0x74, 0x65, 0x2f, 0x61, 0x74, 0x6f, 0x6d, 0x2f, 0x63, 0x6f, 0x70, 0x79, 0x5f, 0x74, 0x72
        /*007e*/ 	.byte	0x61, 0x69, 0x74, 0x73, 0x5f, 0x73, 0x6d, 0x31, 0x30, 0x30, 0x2e, 0x68, 0x70, 0x70, 0x00
	.type		$str$25,@object
	.size		$str$25,(__unnamed_1 - $str$25)
$str$25:
        /*008d*/ 	.byte	0x28, 0x28, 0x75, 0x69, 0x6e, 0x74, 0x33, 0x32, 0x5f, 0x74, 0x28, 0x74, 0x68, 0x72, 0x65, 0x61
        /*009d*/ 	.byte	0x64, 0x49, 0x64, 0x78, 0x2e, 0x78, 0x29, 0x20, 0x2f, 0x20, 0x33, 0x32, 0x29, 0x20, 0x25, 0x20
        /*00ad*/ 	.byte	0x34, 0x29, 0x20, 0x3d, 0x3d, 0x20, 0x28, 0x28, 0x28, 0x74, 0x6d, 0x65, 0x6d, 0x5f, 0x61, 0x64
        /*00bd*/ 	.byte	0x64, 0x72, 0x20, 0x3e, 0x3e, 0x20, 0x31, 0x36, 0x29, 0x20, 0x2f, 0x20, 0x33, 0x32, 0x29, 0x20
        /*00cd*/ 	.byte	0x25, 0x20, 0x34, 0x29, 0x00
	.type		__unnamed_1,@object
	.size		__unnamed_1,(__unnamed_2 - __unnamed_1)
__unnamed_1:
        /*00d2*/ 	.byte	0x61, 0x75, 0x74, 0x6f, 0x20, 0x63, 0x75, 0x74, 0x65, 0x3a, 0x3a, 0x61, 0x73, 0x5f, 0x70, 0x6f
        /* <DEDUP_REMOVED lines=24> */
        /*0262*/ 	.byte	0x30, 0x34, 0x38, 0x3e, 0x3e, 0x3e, 0x3e, 0x5d, 0x00
	.type		__unnamed_2,@object
	.size		__unnamed_2,(.L_2 - __unnamed_2)
__unnamed_2:
        /* <DEDUP_REMOVED lines=45> */
        /*053b*/ 	.byte	0x3e, 0x3e, 0x3e, 0x5d, 0x00
.L_2:


//--------------------- .nv.shared._ZN7cutlass13device_kernelINS_4gemm6kernel13GemmUniversalIN4cute5tupleIJiiiiEEENS1_10collective13CollectiveMmaINS1_35MainloopSm100TmaUmmaWarpSpecializedILi3ELi2ELi4ENS5_IJNS4_1CILi2EEESB_NSA_ILi1EEEEEEEENS5_IJNSA_ILi64EEESF_NSA_ILi32EEEEEENS_10tfloat32_tENS5_IJlSC_lEEESI_SJ_NS4_8TiledMMAINS4_8MMA_AtomIJNS4_17SM100_MMA_TF32_SSISI_SI_fLi64ELi64ELNS4_4UMMA5MajorE0ELSO_0ELNSN_7ScaleInE0ELSP_0EEEEEENS4_6LayoutINS5_IJSC_SC_SC_EEENS5_IJNSA_ILi0EEESU_SU_EEEEENS5_IJNS4_10UnderscoreESX_SX_EEEEENS4_23SM90_TMA_LOAD_MULTICASTENS4_14ComposedLayoutINS4_7SwizzleILi3ELi4ELi3EEENS4_18smem_ptr_flag_bitsILi32EEENSS_INS5_IJNSA_ILi8EEESG_EEENS5_IJSG_SC_EEEEEEEvNS4_8identityES10_S1A_vS1B_EENS_8epilogue10collective18CollectiveEpilogueINS1D_23Sm100TmaWarpSpecializedILi3ELi2ELi16ELb1ELb0EEEJSH_NS5_IJNSS_ISF_SC_EENSS_ISG_SC_EEEEESI_SJ_SI_SJ_NS1D_6fusion15FusionCallbacksIS1H_NS1L_17LinearCombinationISI_fSI_fLNS_15FloatRoundStyleE2EEESH_S1K_JEEENS4_5SM1004TMEM4LOAD26SM100_TMEM_LOAD_16dp128b8xENS4_13SM90_TMA_LOADES1A_NS4_17SM75_U32x4_LDSM_NENS4_14SM90_TMA_STOREES1A_NS4_17SM90_U32x4_STSM_NENS4_39AutoVectorizingCopyWithAssumedAlignmentILi128EEEEEEvvEEEEvNT_6ParamsE --------------------------
	.section	.nv.shared._ZN7cutlass13device_kernelINS_4gemm6kernel13GemmUniversalIN4cute5tupleIJiiiiEEENS1_10collective13CollectiveMmaINS1_35MainloopSm100TmaUmmaWarpSpecializedILi3ELi2ELi4ENS5_IJNS4_1CILi2EEESB_NSA_ILi1EEEEEEEENS5_IJNSA_ILi64EEESF_NSA_ILi32EEEEEENS_10tfloat32_tENS5_IJlSC_lEEESI_SJ_NS4_8TiledMMAINS4_8MMA_AtomIJNS4_17SM100_MMA_TF32_SSISI_SI_fLi64ELi64ELNS4_4UMMA5MajorE0ELSO_0ELNSN_7ScaleInE0ELSP_0EEEEEENS4_6LayoutINS5_IJSC_SC_SC_EEENS5_IJNSA_ILi0EEESU_SU_EEEEENS5_IJNS4_10UnderscoreESX_SX_EEEEENS4_23SM90_TMA_LOAD_MULTICASTENS4_14ComposedLayoutINS4_7SwizzleILi3ELi4ELi3EEENS4_18smem_ptr_flag_bitsILi32EEENSS_INS5_IJNSA_ILi8EEESG_EEENS5_IJSG_SC_EEEEEEEvNS4_8identityES10_S1A_vS1B_EENS_8epilogue10collective18CollectiveEpilogueINS1D_23Sm100TmaWarpSpecializedILi3ELi2ELi16ELb1ELb0EEEJSH_NS5_IJNSS_ISF_SC_EENSS_ISG_SC_EEEEESI_SJ_SI_SJ_NS1D_6fusion15FusionCallbacksIS1H_NS1L_17LinearCombinationISI_fSI_fLNS_15FloatRoundStyleE2EEESH_S1K_JEEENS4_5SM1004TMEM4LOAD26SM100_TMEM_LOAD_16dp128b8xENS4_13SM90_TMA_LOADES1A_NS4_17SM75_U32x4_LDSM_NENS4_14SM90_TMA_STOREES1A_NS4_17SM90_U32x4_STSM_NENS4_39AutoVectorizingCopyWithAssumedAlignmentILi128EEEEEEvvEEEEvNT_6ParamsE,"aw",@nobits
	.sectionflags	@""
	.align	16
	.zero		1024


//--------------------- .nv.shared.reserved.0     --------------------------
	.section	.nv.shared.reserved.0,"aw",@nobits
	.weak		__nv_reservedSMEM_offset_0_alias
	.size		__nv_reservedSMEM_offset_0_alias, 0, 64
	.other		__nv_reservedSMEM_offset_0_alias,@"STO_CUDA_RESERVED_SHARED STV_DEFAULT"
__nv_reservedSMEM_offset_0_alias:
	.zero		0
.nv.shared.reserved.0:
	.zero		64
	.weak		__nv_reservedSMEM_tcgen05_partition
	.type		__nv_reservedSMEM_tcgen05_partition,@object
	.size		__nv_reservedSMEM_tcgen05_partition,(.L_0 - __nv_reservedSMEM_tcgen05_partition)
__nv_reservedSMEM_tcgen05_partition:
	.zero		32
.L_0:


//--------------------- .nv.global                --------------------------
	.section	.nv.global,"aw",@nobits
.nv.global:
	.type		_ZN40_INTERNAL_e9c0f9f1_4_k_cu_c42171b1_101154cute1_E,@object
	.size		_ZN40_INTERNAL_e9c0f9f1_4_k_cu_c42171b1_101154cute1_E,(_ZN40_INTERNAL_e9c0f9f1_4_k_cu_c42171b1_101154cuda3std3__45__cpo6cbeginE - _ZN40_INTERNAL_e9c0f9f1_4_k_cu_c42171b1_101154cute1_E)
_ZN40_INTERNAL_e9c0f9f1_4_k_cu_c42171b1_101154cute1_E:
	.zero		1
	.type		_ZN40_INTERNAL_e9c0f9f1_4_k_cu_c42171b1_101154cuda3std3__45__cpo6cbeginE,@object
	.size		_ZN40_INTERNAL_e9c0f9f1_4_k_cu_c42171b1_101154cuda3std3__45__cpo6cbeginE,(_ZN40_INTERNAL_e9c0f9f1_4_k_cu_c42171b1_101154cuda3std3__48in_placeE - _ZN40_INTERNAL_e9c0f9f1_4_k_cu_c42171b1_101154cuda3std3__45__cpo6cbeginE)
_ZN40_INTERNAL_e9c0f9f1_4_k_cu_c42171b1_101154cuda3std3__45__cpo6cbeginE:
	.zero		1
	.type		_ZN40_INTERNAL_e9c0f9f1_4_k_cu_c42171b1_101154cuda3std3__48in_placeE,@object
	.size		_ZN40_INTERNAL_e9c0f9f1_4_k_cu_c42171b1_101154cuda3std3__48in_placeE,(_ZN40_INTERNAL_e9c0f9f1_4_k_cu_c42171b1_101154cuda3std6ranges3__45__cpo9iter_moveE - _ZN40_INTERNAL_e9c0f9f1_4_k_cu_c42171b1_101154cuda3std3__48in_placeE)
_ZN40_INTERNAL_e9c0f9f1_4_k_cu_c42171b1_101154cuda3std3__48in_placeE:
	.zero		1
	.type		_ZN40_INTERNAL_e9c0f9f1_4_k_cu_c42171b1_101154cuda3std6ranges3__45__cpo9iter_moveE,@object
	.size		_ZN40_INTERNAL_e9c0f9f1_4_k_cu_c42171b1_101154cuda3std6ranges3__45__cpo9iter_moveE,(_ZN40_INTERNAL_e9c0f9f1_4_k_cu_c42171b1_101154cuda3std3__45__cpo5beginE - _ZN40_INTERNAL_e9c0f9f1_4_k_cu_c42171b1_101154cuda3std6ranges3__45__cpo9iter_moveE)
_ZN40_INTERNAL_e9c0f9f1_4_k_cu_c42171b1_101154cuda3std6ranges3__45__cpo9iter_moveE:
	.zero		1
	.type		_ZN40_INTERNAL_e9c0f9f1_4_k_cu_c42171b1_101154cuda3std3__45__cpo5beginE,@object
	.size		_ZN40_INTERNAL_e9c0f9f1_4_k_cu_c42171b1_101154cuda3std3__45__cpo5beginE,(_ZN40_INTERNAL_e9c0f9f1_4_k_cu_c42171b1_101154cuda3std3__442_GLOBAL__N__e9c0f9f1_4_k_cu_c42171b1_101156ignoreE - _ZN40_INTERNAL_e9c0f9f1_4_k_cu_c42171b1_101154cuda3std3__45__cpo5beginE)
_ZN40_INTERNAL_e9c0f9f1_4_k_cu_c42171b1_101154cuda3std3__45__cpo5beginE:
	.zero		1
	.type		_ZN40_INTERNAL_e9c0f9f1_4_k_cu_c42171b1_101154cuda3std3__442_GLOBAL__N__e9c0f9f1_4_k_cu_c42171b1_101156ignoreE,@object
	.size		_ZN40_INTERNAL_e9c0f9f1_4_k_cu_c42171b1_101154cuda3std3__442_GLOBAL__N__e9c0f9f1_4_k_cu_c42171b1_101156ignoreE,(_ZN40_INTERNAL_e9c0f9f1_4_k_cu_c42171b1_101154cute7productE - _ZN40_INTERNAL_e9c0f9f1_4_k_cu_c42171b1_101154cuda3std3__442_GLOBAL__N__e9c0f9f1_4_k_cu_c42171b1_101156ignoreE)
_ZN40_INTERNAL_e9c0f9f1_4_k_cu_c42171b1_101154cuda3std3__442_GLOBAL__N__e9c0f9f1_4_k_cu_c42171b1_101156ignoreE:
	.zero		1
	.type		_ZN40_INTERNAL_e9c0f9f1_4_k_cu_c42171b1_101154cute7productE,@object
	.size		_ZN40_INTERNAL_e9c0f9f1_4_k_cu_c42171b1_101154cute7productE,(_ZN40_INTERNAL_e9c0f9f1_4_k_cu_c42171b1_101154cuda3std3__45__cpo3endE - _ZN40_INTERNAL_e9c0f9f1_4_k_cu_c42171b1_101154cute7productE)
_ZN40_INTERNAL_e9c0f9f1_4_k_cu_c42171b1_101154cute7productE:
	.zero		1
	.type		_ZN40_INTERNAL_e9c0f9f1_4_k_cu_c42171b1_101154cuda3std3__45__cpo3endE,@object
	.size		_ZN40_INTERNAL_e9c0f9f1_4_k_cu_c42171b1_101154cuda3std3__45__cpo3endE,(_ZN40_INTERNAL_e9c0f9f1_4_k_cu_c42171b1_101154cuda3std3__419piecewise_constructE - _ZN40_INTERNAL_e9c0f9f1_4_k_cu_c42171b1_101154cuda3std3__45__cpo3endE)
_ZN40_INTERNAL_e9c0f9f1_4_k_cu_c42171b1_101154cuda3std3__45__cpo3endE:
	.zero		1
	.type		_ZN40_INTERNAL_e9c0f9f1_4_k_cu_c42171b1_101154cuda3std3__419piecewise_constructE,@object
	.size		_ZN40_INTERNAL_e9c0f9f1_4_k_cu_c42171b1_101154cuda3std3__419piecewise_constructE,(_ZN40_INTERNAL_e9c0f9f1_4_k_cu_c42171b1_101154cuda3std3__45__cpo4cendE - _ZN40_INTERNAL_e9c0f9f1_4_k_cu_c42171b1_101154cuda3std3__419piecewise_constructE)
_ZN40_INTERNAL_e9c0f9f1_4_k_cu_c42171b1_101154cuda3std3__419piecewise_constructE:
	.zero		1
	.type		_ZN40_INTERNAL_e9c0f9f1_4_k_cu_c42171b1_101154cuda3std3__45__cpo4cendE,@object
	.size		_ZN40_INTERNAL_e9c0f9f1_4_k_cu_c42171b1_101154cuda3std3__45__cpo4cendE,(_ZN40_INTERNAL_e9c0f9f1_4_k_cu_c42171b1_101154cuda3std6ranges3__45__cpo4swapE - _ZN40_INTERNAL_e9c0f9f1_4_k_cu_c42171b1_101154cuda3std3__45__cpo4cendE)
_ZN40_INTERNAL_e9c0f9f1_4_k_cu_c42171b1_101154cuda3std3__45__cpo4cendE:
	.zero		1
	.type		_ZN40_INTERNAL_e9c0f9f1_4_k_cu_c42171b1_101154cuda3std6ranges3__45__cpo4swapE,@object
	.size		_ZN40_INTERNAL_e9c0f9f1_4_k_cu_c42171b1_101154cuda3std6ranges3__45__cpo4swapE,(.L_10 - _ZN40_INTERNAL_e9c0f9f1_4_k_cu_c42171b1_101154cuda3std6ranges3__45__cpo4swapE)
_ZN40_INTERNAL_e9c0f9f1_4_k_cu_c42171b1_101154cuda3std6ranges3__45__cpo4swapE:
	.zero		1
.L_10:


//--------------------- .nv.constant0._ZN7cutlass13device_kernelINS_4gemm6kernel13GemmUniversalIN4cute5tupleIJiiiiEEENS1_10collective13CollectiveMmaINS1_35MainloopSm100TmaUmmaWarpSpecializedILi3ELi2ELi4ENS5_IJNS4_1CILi2EEESB_NSA_ILi1EEEEEEEENS5_IJNSA_ILi64EEESF_NSA_ILi32EEEEEENS_10tfloat32_tENS5_IJlSC_lEEESI_SJ_NS4_8TiledMMAINS4_8MMA_AtomIJNS4_17SM100_MMA_TF32_SSISI_SI_fLi64ELi64ELNS4_4UMMA5MajorE0ELSO_0ELNSN_7ScaleInE0ELSP_0EEEEEENS4_6LayoutINS5_IJSC_SC_SC_EEENS5_IJNSA_ILi0EEESU_SU_EEEEENS5_IJNS4_10UnderscoreESX_SX_EEEEENS4_23SM90_TMA_LOAD_MULTICASTENS4_14ComposedLayoutINS4_7SwizzleILi3ELi4ELi3EEENS4_18smem_ptr_flag_bitsILi32EEENSS_INS5_IJNSA_ILi8EEESG_EEENS5_IJSG_SC_EEEEEEEvNS4_8identityES10_S1A_vS1B_EENS_8epilogue10collective18CollectiveEpilogueINS1D_23Sm100TmaWarpSpecializedILi3ELi2ELi16ELb1ELb0EEEJSH_NS5_IJNSS_ISF_SC_EENSS_ISG_SC_EEEEESI_SJ_SI_SJ_NS1D_6fusion15FusionCallbacksIS1H_NS1L_17LinearCombinationISI_fSI_fLNS_15FloatRoundStyleE2EEESH_S1K_JEEENS4_5SM1004TMEM4LOAD26SM100_TMEM_LOAD_16dp128b8xENS4_13SM90_TMA_LOADES1A_NS4_17SM75_U32x4_LDSM_NENS4_14SM90_TMA_STOREES1A_NS4_17SM90_U32x4_STSM_NENS4_39AutoVectorizingCopyWithAssumedAlignmentILi128EEEEEEvvEEEEvNT_6ParamsE --------------------------
	.section	.nv.constant0._ZN7cutlass13device_kernelINS_4gemm6kernel13GemmUniversalIN4cute5tupleIJiiiiEEENS1_10collective13CollectiveMmaINS1_35MainloopSm100TmaUmmaWarpSpecializedILi3ELi2ELi4ENS5_IJNS4_1CILi2EEESB_NSA_ILi1EEEEEEEENS5_IJNSA_ILi64EEESF_NSA_ILi32EEEEEENS_10tfloat32_tENS5_IJlSC_lEEESI_SJ_NS4_8TiledMMAINS4_8MMA_AtomIJNS4_17SM100_MMA_TF32_SSISI_SI_fLi64ELi64ELNS4_4UMMA5MajorE0ELSO_0ELNSN_7ScaleInE0ELSP_0EEEEEENS4_6LayoutINS5_IJSC_SC_SC_EEENS5_IJNSA_ILi0EEESU_SU_EEEEENS5_IJNS4_10UnderscoreESX_SX_EEEEENS4_23SM90_TMA_LOAD_MULTICASTENS4_14ComposedLayoutINS4_7SwizzleILi3ELi4ELi3EEENS4_18smem_ptr_flag_bitsILi32EEENSS_INS5_IJNSA_ILi8EEESG_EEENS5_IJSG_SC_EEEEEEEvNS4_8identityES10_S1A_vS1B_EENS_8epilogue10collective18CollectiveEpilogueINS1D_23Sm100TmaWarpSpecializedILi3ELi2ELi16ELb1ELb0EEEJSH_NS5_IJNSS_ISF_SC_EENSS_ISG_SC_EEEEESI_SJ_SI_SJ_NS1D_6fusion15FusionCallbacksIS1H_NS1L_17LinearCombinationISI_fSI_fLNS_15FloatRoundStyleE2EEESH_S1K_JEEENS4_5SM1004TMEM4LOAD26SM100_TMEM_LOAD_16dp128b8xENS4_13SM90_TMA_LOADES1A_NS4_17SM75_U32x4_LDSM_NENS4_14SM90_TMA_STOREES1A_NS4_17SM90_U32x4_STSM_NENS4_39AutoVectorizingCopyWithAssumedAlignmentILi128EEEEEEvvEEEEvNT_6ParamsE,"a",@progbits
	.sectionflags	@""
	.align	4
.nv.constant0._ZN7cutlass13device_kernelINS_4gemm6kernel13GemmUniversalIN4cute5tupleIJiiiiEEENS1_10collective13CollectiveMmaINS1_35MainloopSm100TmaUmmaWarpSpecializedILi3ELi2ELi4ENS5_IJNS4_1CILi2EEESB_NSA_ILi1EEEEEEEENS5_IJNSA_ILi64EEESF_NSA_ILi32EEEEEENS_10tfloat32_tENS5_IJlSC_lEEESI_SJ_NS4_8TiledMMAINS4_8MMA_AtomIJNS4_17SM100_MMA_TF32_SSISI_SI_fLi64ELi64ELNS4_4UMMA5MajorE0ELSO_0ELNSN_7ScaleInE0ELSP_0EEEEEENS4_6LayoutINS5_IJSC_SC_SC_EEENS5_IJNSA_ILi0EEESU_SU_EEEEENS5_IJNS4_10UnderscoreESX_SX_EEEEENS4_23SM90_TMA_LOAD_MULTICASTENS4_14ComposedLayoutINS4_7SwizzleILi3ELi4ELi3EEENS4_18smem_ptr_flag_bitsILi32EEENSS_INS5_IJNSA_ILi8EEESG_EEENS5_IJSG_SC_EEEEEEEvNS4_8identityES10_S1A_vS1B_EENS_8epilogue10collective18CollectiveEpilogueINS1D_23Sm100TmaWarpSpecializedILi3ELi2ELi16ELb1ELb0EEEJSH_NS5_IJNSS_ISF_SC_EENSS_ISG_SC_EEEEESI_SJ_SI_SJ_NS1D_6fusion15FusionCallbacksIS1H_NS1L_17LinearCombinationISI_fSI_fLNS_15FloatRoundStyleE2EEESH_S1K_JEEENS4_5SM1004TMEM4LOAD26SM100_TMEM_LOAD_16dp128b8xENS4_13SM90_TMA_LOADES1A_NS4_17SM75_U32x4_LDSM_NENS4_14SM90_TMA_STOREES1A_NS4_17SM90_U32x4_STSM_NENS4_39AutoVectorizingCopyWithAssumedAlignmentILi128EEEEEEvvEEEEvNT_6ParamsE:
	.zero		2944


//--------------------- SYMBOLS --------------------------

	.type		.nv.reservedSmem.offset0,@object
	.size		.nv.reservedSmem.offset0,0x4
	.type		.nv.reservedSmem.cap,@object
	.size		.nv.reservedSmem.cap,0x4
	.type		__assertfail,@function
